	.target	sm_80

	.elftype	@"ET_EXEC"


//--------------------- .note.nv.tkinfo           --------------------------
	.section	.note.nv.tkinfo,"",@"SHT_NOTE"
	.sectionflags	@"SHF_NOTE_NV_TKINFO"
	.tkinfo
        /*0018*/ 	.word	0x00000002
        /*0030*/ 	.string	""
        /*0030*/ 	.string	"ptxas"
        /*0030*/ 	.string	"Cuda compilation tools, release 13.0, V13.0.88"
        /*0030*/ 	.string	"Build cuda_13.0.r13.0/compiler.36424714_0"
        /*0030*/ 	.string	"-v  -suppress-debug-info  -lineinfo  -arch sm_80 "



//--------------------- .note.nv.cuinfo           --------------------------
	.section	.note.nv.cuinfo,"",@"SHT_NOTE"
	.sectionflags	@"SHF_NOTE_NV_CUINFO"
        /*0018*/ 	.short	0x0002
        /*001a*/ 	.short	0x0050
        /*001c*/ 	.short	0x0082
	.zero		2


//--------------------- .nv.info                  --------------------------
	.section	.nv.info,"",@"SHT_CUDA_INFO"
	.align	4


	//----- nvinfo : EIATTR_REGCOUNT
	.align		4
        /*0000*/ 	.byte	0x04, 0x2f
        /*0002*/ 	.short	(.L_1 - .L_0)
	.align		4
.L_0:
        /*0004*/ 	.word	index@(matmul_kernel)
        /*0008*/ 	.word	0x000000a6


	//----- nvinfo : EIATTR_FRAME_SIZE
	.align		4
.L_1:
        /*000c*/ 	.byte	0x04, 0x11
        /*000e*/ 	.short	(.L_3 - .L_2)
	.align		4
.L_2:
        /*0010*/ 	.word	index@(matmul_kernel)
        /*0014*/ 	.word	0x00000000


	//----- nvinfo : EIATTR_MIN_STACK_SIZE
	.align		4
.L_3:
        /*0018*/ 	.byte	0x04, 0x12
        /*001a*/ 	.short	(.L_5 - .L_4)
	.align		4
.L_4:
        /*001c*/ 	.word	index@(matmul_kernel)
        /*0020*/ 	.word	0x00000000
.L_5:


//--------------------- .nv.info.matmul_kernel    --------------------------
	.section	.nv.info.matmul_kernel,"",@"SHT_CUDA_INFO"
	.sectionflags	@""
	.align	4


	//----- nvinfo : EIATTR_CUDA_API_VERSION
	.align		4
        /*0000*/ 	.byte	0x04, 0x37
        /*0002*/ 	.short	(.L_7 - .L_6)
.L_6:
        /*0004*/ 	.word	0x00000082


	//----- nvinfo : EIATTR_SW2861232_WAR
	.align		4
.L_7:
        /*0008*/ 	.byte	0x01, 0x35
	.zero		2


	//----- nvinfo : EIATTR_PARAM_CBANK
	.align		4
        /*000c*/ 	.byte	0x04, 0x0a
        /*000e*/ 	.short	(.L_9 - .L_8)
	.align		4
.L_8:
        /*0010*/ 	.word	index@(.nv.constant0.matmul_kernel)
        /*0014*/ 	.short	0x0160
        /*0016*/ 	.short	0x0050


	//----- nvinfo : EIATTR_CBANK_PARAM_SIZE
	.align		4
.L_9:
        /*0018*/ 	.byte	0x03, 0x19
        /*001a*/ 	.short	0x0050


	//----- nvinfo : EIATTR_KPARAM_INFO
	.align		4
        /*001c*/ 	.byte	0x04, 0x17
        /*001e*/ 	.short	(.L_11 - .L_10)
.L_10:
        /*0020*/ 	.word	0x00000000
        /*0024*/ 	.short	0x000d
        /*0026*/ 	.short	0x0048
        /*0028*/ 	.byte	0x00, 0xf4, 0x21, 0x00


	//----- nvinfo : EIATTR_KPARAM_INFO
	.align		4
.L_11:
        /*002c*/ 	.byte	0x04, 0x17
        /*002e*/ 	.short	(.L_13 - .L_12)
.L_12:
        /*0030*/ 	.word	0x00000000
        /*0034*/ 	.short	0x000c
        /*0036*/ 	.short	0x0040
        /*0038*/ 	.byte	0x00, 0xf4, 0x21, 0x00


	//----- nvinfo : EIATTR_KPARAM_INFO
	.align		4
.L_13:
        /*003c*/ 	.byte	0x04, 0x17
        /*003e*/ 	.short	(.L_15 - .L_14)
.L_14:
        /*0040*/ 	.word	0x00000000
        /*0044*/ 	.short	0x000b
        /*0046*/ 	.short	0x0038
        /*0048*/ 	.byte	0x00, 0xf0, 0x11, 0x00


	//----- nvinfo : EIATTR_KPARAM_INFO
	.align		4
.L_15:
        /*004c*/ 	.byte	0x04, 0x17
        /*004e*/ 	.short	(.L_17 - .L_16)
.L_16:
        /*0050*/ 	.word	0x00000000
        /*0054*/ 	.short	0x000a
        /*0056*/ 	.short	0x0034
        /*0058*/ 	.byte	0x00, 0xf0, 0x11, 0x00


	//----- nvinfo : EIATTR_KPARAM_INFO
	.align		4
.L_17:
        /*005c*/ 	.byte	0x04, 0x17
        /*005e*/ 	.short	(.L_19 - .L_18)
.L_18:
        /*0060*/ 	.word	0x00000000
        /*0064*/ 	.short	0x0009
        /*0066*/ 	.short	0x0030
        /*0068*/ 	.byte	0x00, 0xf0, 0x11, 0x00


	//----- nvinfo : EIATTR_KPARAM_INFO
	.align		4
.L_19:
        /*006c*/ 	.byte	0x04, 0x17
        /*006e*/ 	.short	(.L_21 - .L_20)
.L_20:
        /*0070*/ 	.word	0x00000000
        /*0074*/ 	.short	0x0008
        /*0076*/ 	.short	0x002c
        /*0078*/ 	.byte	0x00, 0xf0, 0x11, 0x00


	//----- nvinfo : EIATTR_KPARAM_INFO
	.align		4
.L_21:
        /*007c*/ 	.byte	0x04, 0x17
        /*007e*/ 	.short	(.L_23 - .L_22)
.L_22:
        /*0080*/ 	.word	0x00000000
        /*0084*/ 	.short	0x0007
        /*0086*/ 	.short	0x0028
        /*0088*/ 	.byte	0x00, 0xf0, 0x11, 0x00


	//----- nvinfo : EIATTR_KPARAM_INFO
	.align		4
.L_23:
        /*008c*/ 	.byte	0x04, 0x17
        /*008e*/ 	.short	(.L_25 - .L_24)
.L_24:
        /*0090*/ 	.word	0x00000000
        /*0094*/ 	.short	0x0006
        /*0096*/ 	.short	0x0024
        /*0098*/ 	.byte	0x00, 0xf0, 0x11, 0x00


	//----- nvinfo : EIATTR_KPARAM_INFO
	.align		4
.L_25:
        /*009c*/ 	.byte	0x04, 0x17
        /*009e*/ 	.short	(.L_27 - .L_26)
.L_26:
        /*00a0*/ 	.word	0x00000000
        /*00a4*/ 	.short	0x0005
        /*00a6*/ 	.short	0x0020
        /*00a8*/ 	.byte	0x00, 0xf0, 0x11, 0x00


	//----- nvinfo : EIATTR_KPARAM_INFO
	.align		4
.L_27:
        /*00ac*/ 	.byte	0x04, 0x17
        /*00ae*/ 	.short	(.L_29 - .L_28)
.L_28:
        /*00b0*/ 	.word	0x00000000
        /*00b4*/ 	.short	0x0004
        /*00b6*/ 	.short	0x001c
        /*00b8*/ 	.byte	0x00, 0xf0, 0x11, 0x00


	//----- nvinfo : EIATTR_KPARAM_INFO
	.align		4
.L_29:
        /*00bc*/ 	.byte	0x04, 0x17
        /*00be*/ 	.short	(.L_31 - .L_30)
.L_30:
        /*00c0*/ 	.word	0x00000000
        /*00c4*/ 	.short	0x0003
        /*00c6*/ 	.short	0x0018
        /*00c8*/ 	.byte	0x00, 0xf0, 0x11, 0x00


	//----- nvinfo : EIATTR_KPARAM_INFO
	.align		4
.L_31:
        /*00cc*/ 	.byte	0x04, 0x17
        /*00ce*/ 	.short	(.L_33 - .L_32)
.L_32:
        /*00d0*/ 	.word	0x00000000
        /*00d4*/ 	.short	0x0002
        /*00d6*/ 	.short	0x0010
        /*00d8*/ 	.byte	0x00, 0xf4, 0x21, 0x00


	//----- nvinfo : EIATTR_KPARAM_INFO
	.align		4
.L_33:
        /*00dc*/ 	.byte	0x04, 0x17
        /*00de*/ 	.short	(.L_35 - .L_34)
.L_34:
        /*00e0*/ 	.word	0x00000000
        /*00e4*/ 	.short	0x0001
        /*00e6*/ 	.short	0x0008
        /*00e8*/ 	.byte	0x00, 0xf4, 0x21, 0x00


	//----- nvinfo : EIATTR_KPARAM_INFO
	.align		4
.L_35:
        /*00ec*/ 	.byte	0x04, 0x17
        /*00ee*/ 	.short	(.L_37 - .L_36)
.L_36:
        /*00f0*/ 	.word	0x00000000
        /*00f4*/ 	.short	0x0000
        /*00f6*/ 	.short	0x0000
        /*00f8*/ 	.byte	0x00, 0xf4, 0x21, 0x00


	//----- nvinfo : EIATTR_MAXREG_COUNT
	.align		4
.L_37:
        /*00fc*/ 	.byte	0x03, 0x1b
        /*00fe*/ 	.short	0x00ff


	//----- nvinfo : EIATTR_NUM_BARRIERS
	.align		4
        /*0100*/ 	.byte	0x02, 0x4c
        /*0102*/ 	.byte	0x01
	.zero		1


	//----- nvinfo : EIATTR_MERCURY_ISA_VERSION
	.align		4
        /*0104*/ 	.byte	0x03, 0x5f
        /*0106*/ 	.short	0x0000


	//----- nvinfo : EIATTR_EXIT_INSTR_OFFSETS
	.align		4
        /*0108*/ 	.byte	0x04, 0x1c
        /*010a*/ 	.short	(.L_39 - .L_38)


	//   ....[0]....
.L_38:
        /*010c*/ 	.word	0x00004a70


	//   ....[1]....
        /*0110*/ 	.word	0x00004a90


	//----- nvinfo : EIATTR_REQNTID
	.align		4
.L_39:
        /*0114*/ 	.byte	0x04, 0x10
        /*0116*/ 	.short	(.L_41 - .L_40)
.L_40:
        /*0118*/ 	.word	0x00000100
        /*011c*/ 	.word	0x00000001
        /*0120*/ 	.word	0x00000001
.L_41:


//--------------------- .nv.callgraph             --------------------------
	.section	.nv.callgraph,"",@"SHT_CUDA_CALLGRAPH"
	.align	4
	.sectionentsize	8
	.align		4
        /*0000*/ 	.word	0x00000000
	.align		4
        /*0004*/ 	.word	0xffffffff
	.align		4
        /*0008*/ 	.word	0x00000000
	.align		4
        /*000c*/ 	.word	0xfffffffe
	.align		4
        /*0010*/ 	.word	0x00000000
	.align		4
        /*0014*/ 	.word	0xfffffffd
	.align		4
        /*0018*/ 	.word	0x00000000
	.align		4
        /*001c*/ 	.word	0xfffffffc


//--------------------- .nv.rel.action            --------------------------
	.section	.nv.rel.action,"",@"SHT_CUDA_RELOCINFO"
	.align	8
	.sectionentsize	8
        /*0000*/ 	.byte	0x73, 0x00, 0x00, 0x00, 0x00, 0x00, 0x00, 0x00, 0x00, 0x00, 0x00, 0x11, 0x25, 0x00, 0x05, 0x36


//--------------------- .nv.constant0.matmul_kernel --------------------------
	.section	.nv.constant0.matmul_kernel,"a",@progbits
	.sectionflags	@""
	.align	4
.nv.constant0.matmul_kernel:
	.zero		432


//--------------------- .text.matmul_kernel       --------------------------
	.section	.text.matmul_kernel,"ax",@progbits
	.sectioninfo	@"SHI_REGISTERS=166"
	.align	128
        .global         matmul_kernel
        .type           matmul_kernel,@function
        .size           matmul_kernel,(.L_x_4 - matmul_kernel)
        .other          matmul_kernel,@"STO_CUDA_ENTRY STV_DEFAULT"
matmul_kernel:
.text.matmul_kernel:
[----:B------:R-:W-:Y:S02]  /*0000*/  IMAD.MOV.U32 R1, RZ, RZ, c[0x0][0x28] ;  /* 0x00000a00ff017624 */ /* 0x000fe400078e00ff */
[----:B------:R-:W-:Y:S01]  /*0010*/  IMAD.MOV.U32 R0, RZ, RZ, c[0x0][0x17c] ;  /* 0x00005f00ff007624 */ /* 0x000fe200078e00ff */
[----:B------:R-:W1:Y:S01]  /*0020*/  S2R R5, SR_CTAID.X ;  /* 0x0000000000057919 */ /* 0x000e620000002500 */
[----:B------:R-:W-:Y:S01]  /*0030*/  IABS R18, c[0x0][0x17c] ;  /* 0x00005f0000127a13 */ /* 0x000fe20000000000 */
[----:B------:R-:W-:Y:S01]  /*0040*/  IMAD.MOV.U32 R50, RZ, RZ, 0x1f ;  /* 0x0000001fff327424 */ /* 0x000fe200078e00ff */
[----:B------:R-:W-:Y:S01]  /*0050*/  IABS R17, c[0x0][0x178] ;  /* 0x00005e0000117a13 */ /* 0x000fe20000000000 */
[----:B------:R-:W-:Y:S01]  /*0060*/  IMAD.MOV.U32 R99, RZ, RZ, c[0x0][0x188] ;  /* 0x00006200ff637624 */ /* 0x000fe200078e00ff */
[----:B------:R-:W-:Y:S01]  /*0070*/  IADD3 R0, R0, 0x3f, RZ ;  /* 0x0000003f00007810 */ /* 0x000fe20007ffe0ff */
[----:B------:R-:W-:Y:S01]  /*0080*/  ULDC.64 UR6, c[0x0][0x118] ;  /* 0x0000460000067ab9 */ /* 0x000fe20000000a00 */
[----:B------:R-:W-:Y:S01]  /*0090*/  IADD3 R50, R50, c[0x0][0x180], RZ ;  /* 0x0000600032327a10 */ /* 0x000fe20007ffe0ff */
[----:B------:R-:W-:Y:S01]  /*00a0*/  ULDC UR5, c[0x0][0x180] ;  /* 0x0000600000057ab9 */ /* 0x000fe20000000800 */
[----:B------:R-:W-:Y:S01]  /*00b0*/  SHF.R.S32.HI R3, RZ, 0x1f, R0 ;  /* 0x0000001fff037819 */ /* 0x000fe20000011400 */
[----:B------:R-:W-:-:S03]  /*00c0*/  UIADD3 UR4, UR5, -0x20, URZ ;  /* 0xffffffe005047890 */ /* 0x000fc6000fffe03f */
[----:B------:R-:W-:-:S04]  /*00d0*/  LEA.HI R3, R3, R0, RZ, 0x6 ;  /* 0x0000000003037211 */ /* 0x000fc800078f30ff */
[----:B------:R-:W-:-:S05]  /*00e0*/  SHF.R.S32.HI R3, RZ, 0x6, R3 ;  /* 0x00000006ff037819 */ /* 0x000fca0000011403 */
[----:B------:R-:W-:Y:S01]  /*00f0*/  IMAD.SHL.U32 R4, R3, 0x8, RZ ;  /* 0x0000000803047824 */ /* 0x000fe200078e00ff */
[----:B-1----:R-:W-:-:S04]  /*0100*/  IABS R8, R5 ;  /* 0x0000000500087213 */ /* 0x002fc80000000000 */
[-C--:B------:R-:W-:Y:S02]  /*0110*/  IABS R7, R4.reuse ;  /* 0x0000000400077213 */ /* 0x080fe40000000000 */
[----:B------:R-:W-:Y:S02]  /*0120*/  IABS R10, R4 ;  /* 0x00000004000a7213 */ /* 0x000fe40000000000 */
[----:B------:R-:W1:Y:S08]  /*0130*/  I2F.RP R0, R7 ;  /* 0x0000000700007306 */ /* 0x000e700000209400 */
[----:B-1----:R-:W1:Y:S02]  /*0140*/  MUFU.RCP R0, R0 ;  /* 0x0000000000007308 */ /* 0x002e640000001000 */
[----:B-1----:R-:W-:Y:S01]  /*0150*/  IADD3 R2, R0, 0xffffffe, RZ ;  /* 0x0ffffffe00027810 */ /* 0x002fe20007ffe0ff */
[----:B------:R-:W-:-:S02]  /*0160*/  IMAD.MOV R0, RZ, RZ, -R10 ;  /* 0x000000ffff007224 */ /* 0x000fc400078e0a0a */
[----:B------:R-:W1:Y:S03]  /*0170*/  S2R R10, SR_TID.X ;  /* 0x00000000000a7919 */ /* 0x000e660000002100 */
[----:B------:R2:W3:Y:S02]  /*0180*/  F2I.FTZ.U32.TRUNC.NTZ R3, R2 ;  /* 0x0000000200037305 */ /* 0x0004e4000021f000 */
[----:B--2---:R-:W-:Y:S02]  /*0190*/  IMAD.MOV.U32 R2, RZ, RZ, RZ ;  /* 0x000000ffff027224 */ /* 0x004fe400078e00ff */
[----:B---3--:R-:W-:-:S04]  /*01a0*/  IMAD.MOV R6, RZ, RZ, -R3 ;  /* 0x000000ffff067224 */ /* 0x008fc800078e0a03 */
[----:B------:R-:W-:Y:S02]  /*01b0*/  IMAD R9, R6, R7, RZ ;  /* 0x0000000706097224 */ /* 0x000fe400078e02ff */
[----:B------:R-:W-:Y:S01]  /*01c0*/  IMAD.MOV.U32 R6, RZ, RZ, R8 ;  /* 0x000000ffff067224 */ /* 0x000fe200078e0008 */
[C---:B-1----:R-:W-:Y:S01]  /*01d0*/  LOP3.LUT R11, R10.reuse, 0x7f, RZ, 0xc0, !PT ;  /* 0x0000007f0a0b7812 */ /* 0x042fe200078ec0ff */
[----:B------:R-:W-:Y:S01]  /*01e0*/  IMAD.HI.U32 R3, R3, R9, R2 ;  /* 0x0000000903037227 */ /* 0x000fe200078e0002 */
[----:B------:R-:W-:Y:S02]  /*01f0*/  LOP3.LUT R161, R10, 0xff, RZ, 0xc0, !PT ;  /* 0x000000ff0aa17812 */ /* 0x000fe400078ec0ff */
[--C-:B------:R-:W-:Y:S02]  /*0200*/  SHF.R.S32.HI R8, RZ, 0x7, R10.reuse ;  /* 0x00000007ff087819 */ /* 0x100fe4000001140a */
[----:B------:R-:W-:Y:S01]  /*0210*/  SHF.R.U32.HI R160, RZ, 0x7, R10 ;  /* 0x00000007ffa07819 */ /* 0x000fe2000001160a */
[----:B------:R-:W-:Y:S01]  /*0220*/  IMAD.HI.U32 R3, R3, R6, RZ ;  /* 0x0000000603037227 */ /* 0x000fe200078e00ff */
[----:B------:R-:W-:-:S02]  /*0230*/  SGXT R8, R8, 0x1 ;  /* 0x000000010808781a */ /* 0x000fc40000000200 */
[----:B------:R-:W-:Y:S01]  /*0240*/  SGXT.U32 R160, R160, 0x1 ;  /* 0x00000001a0a0781a */ /* 0x000fe20000000000 */
[----:B------:R-:W-:-:S03]  /*0250*/  IMAD R0, R3, R0, R6 ;  /* 0x0000000003007224 */ /* 0x000fc600078e0206 */
[C---:B------:R-:W-:Y:S01]  /*0260*/  LOP3.LUT R158, R160.reuse, 0x4, RZ, 0xfc, !PT ;  /* 0x00000004a09e7812 */ /* 0x040fe200078efcff */
[C---:B------:R-:W-:Y:S01]  /*0270*/  IMAD R74, R160.reuse, c[0x0][0x188], RZ ;  /* 0x00006200a04a7a24 */ /* 0x040fe200078e02ff */
[----:B------:R-:W-:Y:S02]  /*0280*/  ISETP.GT.U32.AND P1, PT, R7, R0, PT ;  /* 0x000000000700720c */ /* 0x000fe40003f24070 */
[C---:B------:R-:W-:Y:S01]  /*0290*/  LOP3.LUT R156, R160.reuse, 0x8, RZ, 0xfc, !PT ;  /* 0x00000008a09c7812 */ /* 0x040fe200078efcff */
[C---:B------:R-:W-:Y:S01]  /*02a0*/  IMAD R76, R99.reuse, 0x2, R74 ;  /* 0x00000002634c7824 */ /* 0x040fe200078e024a */
[----:B------:R-:W-:Y:S01]  /*02b0*/  LOP3.LUT R152, R160, 0xc, RZ, 0xfc, !PT ;  /* 0x0000000ca0987812 */ /* 0x000fe200078efcff */
[----:B------:R-:W-:Y:S01]  /*02c0*/  IMAD.SHL.U32 R155, R74, 0x4, RZ ;  /* 0x000000044a9b7824 */ /* 0x000fe200078e00ff */
[C---:B------:R-:W-:Y:S01]  /*02d0*/  LOP3.LUT R148, R160.reuse, 0x10, RZ, 0xfc, !PT ;  /* 0x00000010a0947812 */ /* 0x040fe200078efcff */
[C---:B------:R-:W-:Y:S01]  /*02e0*/  IMAD R75, R99.reuse, 0x2, R76 ;  /* 0x00000002634b7824 */ /* 0x040fe200078e024c */
[----:B------:R-:W-:Y:S01]  /*02f0*/  LOP3.LUT R144, R160, 0x14, RZ, 0xfc, !PT ;  /* 0x00000014a0907812 */ /* 0x000fe200078efcff */
[----:B------:R-:W-:Y:S01]  /*0300*/  IMAD.SHL.U32 R153, R76, 0x4, RZ ;  /* 0x000000044c997824 */ /* 0x000fe200078e00ff */
[C---:B------:R-:W-:Y:S01]  /*0310*/  LOP3.LUT R136, R160.reuse, 0x1c, RZ, 0xfc, !PT ;  /* 0x0000001ca0887812 */ /* 0x040fe200078efcff */
[----:B------:R-:W-:Y:S01]  /*0320*/  IMAD R70, R99, 0x2, R75 ;  /* 0x0000000263467824 */ /* 0x000fe200078e024b */
[----:B------:R-:W-:Y:S01]  /*0330*/  LOP3.LUT R140, R160, 0x18, RZ, 0xfc, !PT ;  /* 0x00000018a08c7812 */ /* 0x000fe200078efcff */
[----:B------:R-:W-:Y:S01]  /*0340*/  @!P1 IMAD.IADD R0, R0, 0x1, -R7 ;  /* 0x0000000100009824 */ /* 0x000fe200078e0a07 */
[----:B------:R-:W-:Y:S01]  /*0350*/  @!P1 IADD3 R3, R3, 0x1, RZ ;  /* 0x0000000103039810 */ /* 0x000fe20007ffe0ff */
[----:B------:R-:W-:Y:S01]  /*0360*/  IMAD R69, R99, 0x2, R70 ;  /* 0x0000000263457824 */ /* 0x000fe200078e0246 */
[----:B------:R-:W-:Y:S01]  /*0370*/  ISETP.NE.AND P1, PT, R4, RZ, PT ;  /* 0x000000ff0400720c */ /* 0x000fe20003f25270 */
[----:B------:R-:W-:Y:S01]  /*0380*/  IMAD.SHL.U32 R151, R75, 0x4, RZ ;  /* 0x000000044b977824 */ /* 0x000fe200078e00ff */
[----:B------:R-:W-:Y:S01]  /*0390*/  ISETP.GE.U32.AND P0, PT, R0, R7, PT ;  /* 0x000000070000720c */ /* 0x000fe20003f06070 */
[----:B------:R-:W-:Y:S01]  /*03a0*/  IMAD R68, R99, 0x2, R69 ;  /* 0x0000000263447824 */ /* 0x000fe200078e0245 */
[-C--:B------:R-:W-:Y:S01]  /*03b0*/  LOP3.LUT R0, R5, R4.reuse, RZ, 0x3c, !PT ;  /* 0x0000000405007212 */ /* 0x080fe200078e3cff */
[----:B------:R-:W-:Y:S01]  /*03c0*/  IMAD.SHL.U32 R147, R69, 0x4, RZ ;  /* 0x0000000445937824 */ /* 0x000fe200078e00ff */
[----:B------:R-:W-:Y:S01]  /*03d0*/  LOP3.LUT R159, R160, 0x2, RZ, 0xfc, !PT ;  /* 0x00000002a09f7812 */ /* 0x000fe200078efcff */
[C---:B------:R-:W-:Y:S01]  /*03e0*/  IMAD R71, R99.reuse, 0x2, R68 ;  /* 0x0000000263477824 */ /* 0x040fe200078e0244 */
[----:B------:R-:W-:Y:S01]  /*03f0*/  ISETP.GE.AND P2, PT, R0, RZ, PT ;  /* 0x000000ff0000720c */ /* 0x000fe20003f46270 */
[----:B------:R-:W-:Y:S01]  /*0400*/  IMAD.MOV.U32 R0, RZ, RZ, c[0x0][0x178] ;  /* 0x00005e00ff007624 */ /* 0x000fe200078e00ff */
[C---:B------:R-:W-:Y:S01]  /*0410*/  LOP3.LUT R157, R160.reuse, 0x6, RZ, 0xfc, !PT ;  /* 0x00000006a09d7812 */ /* 0x040fe200078efcff */
[----:B------:R-:W-:Y:S01]  /*0420*/  IMAD R61, R99, 0x2, R71 ;  /* 0x00000002633d7824 */ /* 0x000fe200078e0247 */
[----:B------:R-:W-:Y:S01]  /*0430*/  LOP3.LUT R150, R160, 0xe, RZ, 0xfc, !PT ;  /* 0x0000000ea0967812 */ /* 0x000fe200078efcff */
[----:B------:R-:W-:Y:S01]  /*0440*/  IMAD.SHL.U32 R143, R71, 0x4, RZ ;  /* 0x00000004478f7824 */ /* 0x000fe200078e00ff */
[----:B------:R-:W-:Y:S01]  /*0450*/  IADD3 R0, R0, 0x7f, RZ ;  /* 0x0000007f00007810 */ /* 0x000fe20007ffe0ff */
[----:B------:R-:W-:Y:S01]  /*0460*/  IMAD R65, R99, 0x2, R61 ;  /* 0x0000000263417824 */ /* 0x000fe200078e023d */
[----:B------:R-:W-:Y:S01]  /*0470*/  @P0 IADD3 R3, R3, 0x1, RZ ;  /* 0x0000000103030810 */ /* 0x000fe20007ffe0ff */
[----:B------:R-:W-:Y:S01]  /*0480*/  IMAD.SHL.U32 R149, R70, 0x4, RZ ;  /* 0x0000000446957824 */ /* 0x000fe200078e00ff */
[C---:B------:R-:W-:Y:S01]  /*0490*/  LOP3.LUT R142, R160.reuse, 0x16, RZ, 0xfc, !PT ;  /* 0x00000016a08e7812 */ /* 0x040fe200078efcff */
[C---:B------:R-:W-:Y:S01]  /*04a0*/  IMAD R60, R99.reuse, 0x2, R65 ;  /* 0x00000002633c7824 */ /* 0x040fe200078e0241 */
[C---:B------:R-:W-:Y:S01]  /*04b0*/  LOP3.LUT R134, R160.reuse, 0x1e, RZ, 0xfc, !PT ;  /* 0x0000001ea0867812 */ /* 0x040fe200078efcff */
[----:B------:R-:W-:Y:S01]  /*04c0*/  IMAD.MOV.U32 R2, RZ, RZ, R3 ;  /* 0x000000ffff027224 */ /* 0x000fe200078e0003 */
[----:B------:R-:W-:Y:S01]  /*04d0*/  SHF.R.S32.HI R3, RZ, 0x1f, R0 ;  /* 0x0000001fff037819 */ /* 0x000fe20000011400 */
[C---:B------:R-:W-:Y:S01]  /*04e0*/  IMAD R77, R99.reuse, 0x2, R60 ;  /* 0x00000002634d7824 */ /* 0x040fe200078e023c */
[----:B------:R-:W-:Y:S01]  /*04f0*/  LOP3.LUT R154, R160, 0xa, RZ, 0xfc, !PT ;  /* 0x0000000aa09a7812 */ /* 0x000fe200078efcff */
[----:B------:R-:W-:Y:S01]  /*0500*/  @!P2 IMAD.MOV R2, RZ, RZ, -R2 ;  /* 0x000000ffff02a224 */ /* 0x000fe200078e0a02 */
[----:B------:R-:W-:Y:S01]  /*0510*/  @!P1 LOP3.LUT R2, RZ, R4, RZ, 0x33, !PT ;  /* 0x00000004ff029212 */ /* 0x000fe200078e33ff */
[----:B------:R-:W-:Y:S01]  /*0520*/  IMAD R64, R99, 0x2, R77 ;  /* 0x0000000263407824 */ /* 0x000fe200078e024d */
[----:B------:R-:W-:Y:S01]  /*0530*/  LEA.HI R3, R3, R0, RZ, 0x7 ;  /* 0x0000000003037211 */ /* 0x000fe200078f38ff */
[----:B------:R-:W-:Y:S01]  /*0540*/  IMAD.SHL.U32 R145, R68, 0x4, RZ ;  /* 0x0000000444917824 */ /* 0x000fe200078e00ff */
[----:B------:R-:W-:Y:S01]  /*0550*/  LOP3.LUT R146, R160, 0x12, RZ, 0xfc, !PT ;  /* 0x00000012a0927812 */ /* 0x000fe200078efcff */
[----:B------:R-:W-:Y:S01]  /*0560*/  IMAD.SHL.U32 R22, R2, 0x8, RZ ;  /* 0x0000000802167824 */ /* 0x000fe200078e00ff */
[----:B------:R-:W-:Y:S01]  /*0570*/  LOP3.LUT R138, R160, 0x1a, RZ, 0xfc, !PT ;  /* 0x0000001aa08a7812 */ /* 0x000fe200078efcff */
[----:B------:R-:W-:-:S02]  /*0580*/  IMAD.MOV R2, RZ, RZ, -R2 ;  /* 0x000000ffff027224 */ /* 0x000fc400078e0a02 */
[----:B------:R-:W-:Y:S01]  /*0590*/  IMAD.SHL.U32 R141, R61, 0x4, RZ ;  /* 0x000000043d8d7824 */ /* 0x000fe200078e00ff */
[----:B------:R-:W-:Y:S01]  /*05a0*/  LEA.HI.SX32 R3, R3, -R22, 0x19 ;  /* 0x8000001603037211 */ /* 0x000fe200078fcaff */
[----:B------:R-:W-:Y:S02]  /*05b0*/  IMAD R12, R4, R2, R5 ;  /* 0x00000002040c7224 */ /* 0x000fe400078e0205 */
[----:B------:R-:W-:Y:S01]  /*05c0*/  IMAD.MOV.U32 R2, RZ, RZ, RZ ;  /* 0x000000ffff027224 */ /* 0x000fe200078e00ff */
[----:B------:R-:W-:Y:S02]  /*05d0*/  IMNMX R19, R3, 0x8, PT ;  /* 0x0000000803137817 */ /* 0x000fe40003800200 */
[----:B------:R-:W-:Y:S02]  /*05e0*/  IABS R4, R12 ;  /* 0x0000000c00047213 */ /* 0x000fe40000000000 */
[----:B------:R-:W-:-:S04]  /*05f0*/  IABS R7, R19 ;  /* 0x0000001300077213 */ /* 0x000fc80000000000 */
[----:B------:R-:W1:Y:S08]  /*0600*/  I2F.RP R0, R7 ;  /* 0x0000000700007306 */ /* 0x000e700000209400 */
[----:B-1----:R-:W1:Y:S02]  /*0610*/  MUFU.RCP R0, R0 ;  /* 0x0000000000007308 */ /* 0x002e640000001000 */
[----:B-1----:R-:W-:-:S06]  /*0620*/  IADD3 R3, R0, 0xffffffe, RZ ;  /* 0x0ffffffe00037810 */ /* 0x002fcc0007ffe0ff */
[----:B------:R-:W1:Y:S02]  /*0630*/  F2I.FTZ.U32.TRUNC.NTZ R3, R3 ;  /* 0x0000000300037305 */ /* 0x000e64000021f000 */
[----:B-1----:R-:W-:-:S04]  /*0640*/  IMAD.MOV R6, RZ, RZ, -R3 ;  /* 0x000000ffff067224 */ /* 0x002fc800078e0a03 */
[----:B------:R-:W-:Y:S01]  /*0650*/  IMAD R5, R6, R7, RZ ;  /* 0x0000000706057224 */ /* 0x000fe200078e02ff */
[----:B------:R-:W-:-:S03]  /*0660*/  IABS R6, R19 ;  /* 0x0000001300067213 */ /* 0x000fc60000000000 */
[----:B------:R-:W-:-:S04]  /*0670*/  IMAD.HI.U32 R2, R3, R5, R2 ;  /* 0x0000000503027227 */ /* 0x000fc800078e0002 */
[----:B------:R-:W-:Y:S02]  /*0680*/  IMAD.MOV.U32 R3, RZ, RZ, R4 ;  /* 0x000000ffff037224 */ /* 0x000fe400078e0004 */
[----:B------:R-:W-:Y:S02]  /*0690*/  IMAD.MOV R0, RZ, RZ, -R6 ;  /* 0x000000ffff007224 */ /* 0x000fe400078e0a06 */
[----:B------:R-:W-:Y:S01]  /*06a0*/  IMAD.HI.U32 R2, R2, R3, RZ ;  /* 0x0000000302027227 */ /* 0x000fe200078e00ff */
[----:B------:R-:W1:Y:S03]  /*06b0*/  I2F.RP R6, R18 ;  /* 0x0000001200067306 */ /* 0x000e660000209400 */
[----:B------:R-:W-:-:S05]  /*06c0*/  IMAD R0, R2, R0, R3 ;  /* 0x0000000002007224 */ /* 0x000fca00078e0203 */
[----:B------:R-:W2:Y:S01]  /*06d0*/  I2F.RP R3, R17 ;  /* 0x0000001100037306 */ /* 0x000ea20000209400 */
[----:B------:R-:W-:-:S07]  /*06e0*/  ISETP.GT.U32.AND P1, PT, R7, R0, PT ;  /* 0x000000000700720c */ /* 0x000fce0003f24070 */
[----:B-1----:R-:W1:Y:S06]  /*06f0*/  MUFU.RCP R6, R6 ;  /* 0x0000000600067308 */ /* 0x002e6c0000001000 */
[----:B------:R-:W-:Y:S01]  /*0700*/  @!P1 IMAD.IADD R0, R0, 0x1, -R7 ;  /* 0x0000000100009824 */ /* 0x000fe200078e0a07 */
[----:B------:R-:W-:Y:S01]  /*0710*/  @!P1 IADD3 R2, R2, 0x1, RZ ;  /* 0x0000000102029810 */ /* 0x000fe20007ffe0ff */
[----:B--2---:R-:W2:Y:S01]  /*0720*/  MUFU.RCP R3, R3 ;  /* 0x0000000300037308 */ /* 0x004ea20000001000 */
[----:B------:R-:W-:Y:S02]  /*0730*/  ISETP.NE.AND P1, PT, R19, RZ, PT ;  /* 0x000000ff1300720c */ /* 0x000fe40003f25270 */
[----:B------:R-:W-:-:S02]  /*0740*/  ISETP.GE.U32.AND P0, PT, R0, R7, PT ;  /* 0x000000070000720c */ /* 0x000fc40003f06070 */
[----:B------:R-:W-:Y:S02]  /*0750*/  LOP3.LUT R0, R12, R19, RZ, 0x3c, !PT ;  /* 0x000000130c007212 */ /* 0x000fe400078e3cff */
[----:B------:R-:W-:Y:S02]  /*0760*/  SHF.R.U32.HI R7, RZ, 0x5, R10 ;  /* 0x00000005ff077819 */ /* 0x000fe4000001160a */
[----:B------:R-:W-:Y:S02]  /*0770*/  ISETP.GE.AND P2, PT, R0, RZ, PT ;  /* 0x000000ff0000720c */ /* 0x000fe40003f46270 */
[----:B-1----:R-:W-:Y:S02]  /*0780*/  IADD3 R4, R6, 0xffffffe, RZ ;  /* 0x0ffffffe06047810 */ /* 0x002fe40007ffe0ff */
[----:B------:R-:W-:Y:S02]  /*0790*/  LOP3.LUT R0, R10, 0xe0, RZ, 0xc0, !PT ;  /* 0x000000e00a007812 */ /* 0x000fe400078ec0ff */
[----:B------:R1:W3:Y:S01]  /*07a0*/  F2I.FTZ.U32.TRUNC.NTZ R5, R4 ;  /* 0x0000000400057305 */ /* 0x0002e2000021f000 */
[----:B------:R-:W-:-:S02]  /*07b0*/  @P0 IADD3 R2, R2, 0x1, RZ ;  /* 0x0000000102020810 */ /* 0x000fc40007ffe0ff */
[----:B--2---:R-:W-:Y:S02]  /*07c0*/  IADD3 R3, R3, 0xffffffe, RZ ;  /* 0x0ffffffe03037810 */ /* 0x004fe40007ffe0ff */
[----:B------:R-:W-:Y:S01]  /*07d0*/  SHF.R.U32.HI R13, RZ, 0x1, R0 ;  /* 0x00000001ff0d7819 */ /* 0x000fe20000011600 */
[----:B------:R-:W-:Y:S01]  /*07e0*/  IMAD.MOV.U32 R14, RZ, RZ, R2 ;  /* 0x000000ffff0e7224 */ /* 0x000fe200078e0002 */
[----:B------:R-:W-:Y:S01]  /*07f0*/  SGXT.U32 R2, R7, 0x3 ;  /* 0x000000030702781a */ /* 0x000fe20000000000 */
[----:B------:R-:W-:Y:S01]  /*0800*/  IMAD.SHL.U32 R7, R11, 0x4, RZ ;  /* 0x000000040b077824 */ /* 0x000fe200078e00ff */
[----:B------:R-:W2:Y:S01]  /*0810*/  F2I.FTZ.U32.TRUNC.NTZ R3, R3 ;  /* 0x0000000300037305 */ /* 0x000ea2000021f000 */
[----:B------:R-:W-:Y:S01]  /*0820*/  @!P2 IMAD.MOV R14, RZ, RZ, -R14 ;  /* 0x000000ffff0ea224 */ /* 0x000fe200078e0a0e */
[----:B------:R-:W-:Y:S01]  /*0830*/  @!P1 LOP3.LUT R14, RZ, R19, RZ, 0x33, !PT ;  /* 0x00000013ff0e9212 */ /* 0x000fe200078e33ff */
[----:B------:R-:W-:Y:S01]  /*0840*/  IMAD.SHL.U32 R0, R161, 0x4, RZ ;  /* 0x00000004a1007824 */ /* 0x000fe200078e00ff */
[----:B------:R-:W-:Y:S01]  /*0850*/  LOP3.LUT R8, R7, 0x220, R8, 0x78, !PT ;  /* 0x0000022007087812 */ /* 0x000fe200078e7808 */
[----:B-1----:R-:W-:-:S02]  /*0860*/  IMAD.MOV.U32 R4, RZ, RZ, RZ ;  /* 0x000000ffff047224 */ /* 0x002fc400078e00ff */
[----:B------:R-:W-:Y:S01]  /*0870*/  IMAD.SHL.U32 R9, R14, 0x40, RZ ;  /* 0x000000400e097824 */ /* 0x000fe200078e00ff */
[----:B------:R-:W-:Y:S01]  /*0880*/  LOP3.LUT R7, R0, R13, RZ, 0x3c, !PT ;  /* 0x0000000d00077212 */ /* 0x000fe200078e3cff */
[----:B---3--:R-:W-:-:S03]  /*0890*/  IMAD.MOV R15, RZ, RZ, -R5 ;  /* 0x000000ffff0f7224 */ /* 0x008fc600078e0a05 */
[----:B------:R-:W-:Y:S01]  /*08a0*/  LOP3.LUT R6, R9, R2, RZ, 0xfc, !PT ;  /* 0x0000000209067212 */ /* 0x000fe200078efcff */
[----:B------:R-:W-:Y:S02]  /*08b0*/  IMAD R13, R15, R18, RZ ;  /* 0x000000120f0d7224 */ /* 0x000fe400078e02ff */
[----:B------:R-:W-:Y:S01]  /*08c0*/  IMAD.MOV.U32 R2, RZ, RZ, RZ ;  /* 0x000000ffff027224 */ /* 0x000fe200078e00ff */
[C---:B------:R-:W-:Y:S01]  /*08d0*/  LOP3.LUT R25, R6.reuse, 0x8, RZ, 0xfc, !PT ;  /* 0x0000000806197812 */ /* 0x040fe200078efcff */
[----:B--2---:R-:W-:Y:S01]  /*08e0*/  IMAD.MOV R0, RZ, RZ, -R3 ;  /* 0x000000ffff007224 */ /* 0x004fe200078e0a03 */
[C---:B------:R-:W-:Y:S01]  /*08f0*/  LOP3.LUT R26, R6.reuse, 0x10, RZ, 0xfc, !PT ;  /* 0x00000010061a7812 */ /* 0x040fe200078efcff */
[----:B------:R-:W-:Y:S01]  /*0900*/  IMAD.HI.U32 R4, R5, R13, R4 ;  /* 0x0000000d05047227 */ /* 0x000fe200078e0004 */
[----:B------:R-:W-:Y:S02]  /*0910*/  LOP3.LUT R27, R6, 0x18, RZ, 0xfc, !PT ;  /* 0x00000018061b7812 */ /* 0x000fe400078efcff */
[----:B------:R-:W-:Y:S01]  /*0920*/  IABS R15, R25 ;  /* 0x00000019000f7213 */ /* 0x000fe20000000000 */
[----:B------:R-:W-:Y:S01]  /*0930*/  IMAD R13, R0, R17, RZ ;  /* 0x00000011000d7224 */ /* 0x000fe200078e02ff */
[----:B------:R-:W-:Y:S01]  /*0940*/  IABS R16, R27 ;  /* 0x0000001b00107213 */ /* 0x000fe20000000000 */
[----:B------:R-:W-:Y:S01]  /*0950*/  IMAD.MOV R0, RZ, RZ, -R14 ;  /* 0x000000ffff007224 */ /* 0x000fe200078e0a0e */
[----:B------:R-:W-:Y:S01]  /*0960*/  IABS R14, R26 ;  /* 0x0000001a000e7213 */ /* 0x000fe20000000000 */
[----:B------:R-:W-:Y:S01]  /*0970*/  IMAD.HI.U32 R5, R4, R15, RZ ;  /* 0x0000000f04057227 */ /* 0x000fe200078e00ff */
[----:B------:R-:W-:-:S02]  /*0980*/  LOP3.LUT R28, R6, 0x20, RZ, 0xfc, !PT ;  /* 0x00000020061c7812 */ /* 0x000fc400078efcff */
[C---:B------:R-:W-:Y:S01]  /*0990*/  LOP3.LUT R29, R6.reuse, 0x28, RZ, 0xfc, !PT ;  /* 0x00000028061d7812 */ /* 0x040fe200078efcff */
[----:B------:R-:W-:Y:S01]  /*09a0*/  IMAD.HI.U32 R2, R3, R13, R2 ;  /* 0x0000000d03027227 */ /* 0x000fe200078e0002 */
[C---:B------:R-:W-:Y:S02]  /*09b0*/  LOP3.LUT R30, R6.reuse, 0x30, RZ, 0xfc, !PT ;  /* 0x00000030061e7812 */ /* 0x040fe400078efcff */
[----:B------:R-:W-:Y:S01]  /*09c0*/  IABS R21, R29 ;  /* 0x0000001d00157213 */ /* 0x000fe20000000000 */
[----:B------:R-:W-:Y:S01]  /*09d0*/  IMAD R0, R19, R0, R12 ;  /* 0x0000000013007224 */ /* 0x000fe200078e020c */
[----:B------:R-:W-:Y:S01]  /*09e0*/  LOP3.LUT R31, R6, 0x38, RZ, 0xfc, !PT ;  /* 0x00000038061f7812 */ /* 0x000fe200078efcff */
[----:B------:R-:W-:Y:S01]  /*09f0*/  IMAD.MOV.U32 R13, RZ, RZ, R14 ;  /* 0x000000ffff0d7224 */ /* 0x000fe200078e000e */
[----:B------:R-:W-:Y:S01]  /*0a00*/  IABS R23, R30 ;  /* 0x0000001e00177213 */ /* 0x000fe20000000000 */
[----:B------:R-:W-:Y:S01]  /*0a10*/  IMAD.MOV.U32 R19, RZ, RZ, R16 ;  /* 0x000000ffff137224 */ /* 0x000fe200078e0010 */
[----:B------:R-:W-:Y:S01]  /*0a20*/  IABS R24, R31 ;  /* 0x0000001f00187213 */ /* 0x000fe20000000000 */
[----:B------:R-:W-:-:S02]  /*0a30*/  IMAD.MOV R5, RZ, RZ, -R5 ;  /* 0x000000ffff057224 */ /* 0x000fc400078e0a05 */
[----:B------:R-:W-:-:S04]  /*0a40*/  IMAD.HI.U32 R3, R4, R13, RZ ;  /* 0x0000000d04037227 */ /* 0x000fc800078e00ff */
[----:B------:R-:W-:-:S04]  /*0a50*/  IMAD.HI.U32 R12, R4, R19, RZ ;  /* 0x00000013040c7227 */ /* 0x000fc800078e00ff */
[C---:B------:R-:W-:Y:S01]  /*0a60*/  IMAD R5, R18.reuse, R5, R15 ;  /* 0x0000000512057224 */ /* 0x040fe200078e020f */
[----:B------:R-:W-:Y:S01]  /*0a70*/  IABS R15, R28 ;  /* 0x0000001c000f7213 */ /* 0x000fe20000000000 */
[----:B------:R-:W-:Y:S02]  /*0a80*/  IMAD.MOV R3, RZ, RZ, -R3 ;  /* 0x000000ffff037224 */ /* 0x000fe400078e0a03 */
[----:B------:R-:W-:Y:S01]  /*0a90*/  IMAD.MOV R14, RZ, RZ, -R12 ;  /* 0x000000ffff0e7224 */ /* 0x000fe200078e0a0c */
[C---:B------:R-:W-:Y:S01]  /*0aa0*/  ISETP.GT.U32.AND P0, PT, R18.reuse, R5, PT ;  /* 0x000000051200720c */ /* 0x040fe20003f04070 */
[C---:B------:R-:W-:Y:S02]  /*0ab0*/  IMAD R12, R18.reuse, R3, R13 ;  /* 0x00000003120c7224 */ /* 0x040fe400078e020d */
[----:B------:R-:W-:Y:S01]  /*0ac0*/  IMAD R13, R18, R14, R19 ;  /* 0x0000000e120d7224 */ /* 0x000fe200078e0213 */
[----:B------:R-:W-:Y:S01]  /*0ad0*/  IABS R19, R6 ;  /* 0x0000000600137213 */ /* 0x000fe20000000000 */
[----:B------:R-:W-:Y:S01]  /*0ae0*/  IMAD.HI.U32 R3, R4, R15, RZ ;  /* 0x0000000f04037227 */ /* 0x000fe200078e00ff */
[----:B------:R-:W-:-:S02]  /*0af0*/  ISETP.GT.U32.AND P2, PT, R18, R12, PT ;  /* 0x0000000c1200720c */ /* 0x000fc40003f44070 */
[----:B------:R-:W-:Y:S01]  /*0b00*/  ISETP.GT.U32.AND P3, PT, R18, R13, PT ;  /* 0x0000000d1200720c */ /* 0x000fe20003f64070 */
[----:B------:R-:W-:-:S04]  /*0b10*/  IMAD.HI.U32 R14, R4, R21, RZ ;  /* 0x00000015040e7227 */ /* 0x000fc800078e00ff */
[----:B------:R-:W-:Y:S02]  /*0b20*/  IMAD.MOV R3, RZ, RZ, -R3 ;  /* 0x000000ffff037224 */ /* 0x000fe400078e0a03 */
[----:B------:R-:W-:Y:S02]  /*0b30*/  IMAD.MOV R20, RZ, RZ, -R14 ;  /* 0x000000ffff147224 */ /* 0x000fe400078e0a0e */
[C---:B------:R-:W-:Y:S02]  /*0b40*/  IMAD R14, R18.reuse, R3, R15 ;  /* 0x00000003120e7224 */ /* 0x040fe400078e020f */
[----:B------:R-:W-:Y:S02]  /*0b50*/  IMAD R15, R18, R20, R21 ;  /* 0x00000014120f7224 */ /* 0x000fe400078e0215 */
[----:B------:R-:W-:Y:S01]  /*0b60*/  IMAD.HI.U32 R16, R4, R23, RZ ;  /* 0x0000001704107227 */ /* 0x000fe200078e00ff */
[C---:B------:R-:W-:Y:S02]  /*0b70*/  ISETP.GT.U32.AND P1, PT, R18.reuse, R14, PT ;  /* 0x0000000e1200720c */ /* 0x040fe40003f24070 */
[----:B------:R-:W-:Y:S01]  /*0b80*/  ISETP.GT.U32.AND P4, PT, R18, R15, PT ;  /* 0x0000000f1200720c */ /* 0x000fe20003f84070 */
[----:B------:R-:W-:-:S02]  /*0b90*/  IMAD.MOV.U32 R21, RZ, RZ, R24 ;  /* 0x000000ffff157224 */ /* 0x000fc400078e0018 */
[----:B------:R-:W-:-:S04]  /*0ba0*/  IMAD.HI.U32 R3, R4, R19, RZ ;  /* 0x0000001304037227 */ /* 0x000fc800078e00ff */
[----:B------:R-:W-:Y:S02]  /*0bb0*/  IMAD.MOV R20, RZ, RZ, -R16 ;  /* 0x000000ffff147224 */ /* 0x000fe400078e0a10 */
[----:B------:R-:W-:Y:S02]  /*0bc0*/  IMAD.MOV R3, RZ, RZ, -R3 ;  /* 0x000000ffff037224 */ /* 0x000fe400078e0a03 */
[----:B------:R-:W-:-:S04]  /*0bd0*/  IMAD.HI.U32 R16, R4, R21, RZ ;  /* 0x0000001504107227 */ /* 0x000fc800078e00ff */
[C---:B------:R-:W-:Y:S02]  /*0be0*/  IMAD R3, R18.reuse, R3, R19 ;  /* 0x0000000312037224 */ /* 0x040fe400078e0213 */
[----:B------:R-:W-:Y:S02]  /*0bf0*/  IMAD.MOV R16, RZ, RZ, -R16 ;  /* 0x000000ffff107224 */ /* 0x000fe400078e0a10 */
[--C-:B------:R-:W-:Y:S01]  /*0c00*/  @!P0 IMAD.IADD R5, R5, 0x1, -R18.reuse ;  /* 0x0000000105058824 */ /* 0x100fe200078e0a12 */
[C---:B------:R-:W-:Y:S01]  /*0c10*/  ISETP.GT.U32.AND P0, PT, R18.reuse, R3, PT ;  /* 0x000000031200720c */ /* 0x040fe20003f04070 */
[C---:B------:R-:W-:Y:S02]  /*0c20*/  IMAD R16, R18.reuse, R16, R21 ;  /* 0x0000001012107224 */ /* 0x040fe400078e0215 */
[C---:B------:R-:W-:Y:S01]  /*0c30*/  IMAD R4, R18.reuse, R20, R23 ;  /* 0x0000001412047224 */ /* 0x040fe200078e0217 */
[C---:B------:R-:W-:Y:S01]  /*0c40*/  ISETP.GT.U32.AND P5, PT, R18.reuse, R5, PT ;  /* 0x000000051200720c */ /* 0x040fe20003fa4070 */
[----:B------:R-:W-:Y:S01]  /*0c50*/  @!P4 IMAD.IADD R15, R15, 0x1, -R18 ;  /* 0x000000010f0fc824 */ /* 0x000fe200078e0a12 */
[----:B------:R-:W-:Y:S01]  /*0c60*/  ISETP.GT.U32.AND P4, PT, R18, R16, PT ;  /* 0x000000101200720c */ /* 0x000fe20003f84070 */
[----:B------:R-:W-:Y:S01]  /*0c70*/  IMAD.IADD R0, R22, 0x1, R0 ;  /* 0x0000000116007824 */ /* 0x000fe200078e0200 */
[----:B------:R-:W-:Y:S01]  /*0c80*/  ISETP.GT.U32.AND P6, PT, R18, R4, PT ;  /* 0x000000041200720c */ /* 0x000fe20003fc4070 */
[--C-:B------:R-:W-:Y:S01]  /*0c90*/  @!P2 IMAD.IADD R12, R12, 0x1, -R18.reuse ;  /* 0x000000010c0ca824 */ /* 0x100fe200078e0a12 */
[----:B------:R-:W-:Y:S01]  /*0ca0*/  ISETP.GE.AND P2, PT, R6, RZ, PT ;  /* 0x000000ff0600720c */ /* 0x000fe20003f46270 */
[----:B------:R-:W-:-:S02]  /*0cb0*/  @!P1 IMAD.IADD R14, R14, 0x1, -R18 ;  /* 0x000000010e0e9824 */ /* 0x000fc400078e0a12 */
[----:B------:R-:W-:Y:S02]  /*0cc0*/  IMAD R6, R0, 0x80, R11 ;  /* 0x0000008000067824 */ /* 0x000fe400078e020b */
[--C-:B------:R-:W-:Y:S01]  /*0cd0*/  @!P3 IMAD.IADD R13, R13, 0x1, -R18.reuse ;  /* 0x000000010d0db824 */ /* 0x100fe200078e0a12 */
[----:B------:R-:W-:Y:S01]  /*0ce0*/  ISETP.GT.U32.AND P3, PT, R18, R12, PT ;  /* 0x0000000c1200720c */ /* 0x000fe20003f64070 */
[--C-:B------:R-:W-:Y:S01]  /*0cf0*/  @!P0 IMAD.IADD R3, R3, 0x1, -R18.reuse ;  /* 0x0000000103038824 */ /* 0x100fe200078e0a12 */
[----:B------:R-:W-:Y:S01]  /*0d00*/  IABS R0, R6 ;  /* 0x0000000600007213 */ /* 0x000fe20000000000 */
[--C-:B------:R-:W-:Y:S01]  /*0d10*/  @!P4 IMAD.IADD R16, R16, 0x1, -R18.reuse ;  /* 0x000000011010c824 */ /* 0x100fe200078e0a12 */
[----:B------:R-:W-:Y:S01]  /*0d20*/  ISETP.GT.U32.AND P0, PT, R18, R14, PT ;  /* 0x0000000e1200720c */ /* 0x000fe20003f04070 */
[----:B------:R-:W-:Y:S01]  /*0d30*/  @!P6 IMAD.IADD R4, R4, 0x1, -R18 ;  /* 0x000000010404e824 */ /* 0x000fe200078e0a12 */
[----:B------:R-:W-:Y:S01]  /*0d40*/  ISETP.GE.AND P4, PT, R26, RZ, PT ;  /* 0x000000ff1a00720c */ /* 0x000fe20003f86270 */
[----:B------:R-:W-:Y:S01]  /*0d50*/  IMAD.HI.U32 R2, R2, R0, RZ ;  /* 0x0000000002027227 */ /* 0x000fe200078e00ff */
[----:B------:R-:W-:-:S02]  /*0d60*/  ISETP.GT.U32.AND P1, PT, R18, R13, PT ;  /* 0x0000000d1200720c */ /* 0x000fc40003f24070 */
[----:B------:R-:W-:Y:S01]  /*0d70*/  ISETP.GE.AND P6, PT, R25, RZ, PT ;  /* 0x000000ff1900720c */ /* 0x000fe20003fc6270 */
[----:B------:R-:W-:Y:S02]  /*0d80*/  IMAD.MOV R2, RZ, RZ, -R2 ;  /* 0x000000ffff027224 */ /* 0x000fe400078e0a02 */
[--C-:B------:R-:W-:Y:S01]  /*0d90*/  @!P5 IMAD.IADD R5, R5, 0x1, -R18.reuse ;  /* 0x000000010505d824 */ /* 0x100fe200078e0a12 */
[----:B------:R-:W-:Y:S01]  /*0da0*/  ISETP.GT.U32.AND P5, PT, R18, R15, PT ;  /* 0x0000000f1200720c */ /* 0x000fe20003fa4070 */
[--C-:B------:R-:W-:Y:S01]  /*0db0*/  @!P3 IMAD.IADD R12, R12, 0x1, -R18.reuse ;  /* 0x000000010c0cb824 */ /* 0x100fe200078e0a12 */
[----:B------:R-:W-:Y:S01]  /*0dc0*/  ISETP.GT.U32.AND P3, PT, R18, R4, PT ;  /* 0x000000041200720c */ /* 0x000fe20003f64070 */
[----:B------:R-:W-:Y:S01]  /*0dd0*/  @!P0 IMAD.IADD R14, R14, 0x1, -R18 ;  /* 0x000000010e0e8824 */ /* 0x000fe200078e0a12 */
[----:B------:R-:W-:Y:S01]  /*0de0*/  ISETP.GE.AND P0, PT, R27, RZ, PT ;  /* 0x000000ff1b00720c */ /* 0x000fe20003f06270 */
[C---:B------:R-:W-:Y:S02]  /*0df0*/  IMAD R0, R17.reuse, R2, R0 ;  /* 0x0000000211007224 */ /* 0x040fe400078e0200 */
[----:B------:R-:W-:Y:S01]  /*0e00*/  IMAD.MOV.U32 R11, RZ, RZ, R5 ;  /* 0x000000ffff0b7224 */ /* 0x000fe200078e0005 */
[----:B------:R-:W-:Y:S01]  /*0e10*/  LOP3.LUT R5, R10, 0x1f, RZ, 0xc0, !PT ;  /* 0x0000001f0a057812 */ /* 0x000fe200078ec0ff */
[----:B------:R-:W-:Y:S01]  /*0e20*/  @!P4 IMAD.MOV R12, RZ, RZ, -R12 ;  /* 0x000000ffff0cc224 */ /* 0x000fe200078e0a0c */
[----:B------:R-:W-:Y:S01]  /*0e30*/  ISETP.GT.U32.AND P4, PT, R17, R0, PT ;  /* 0x000000001100720c */ /* 0x000fe20003f84070 */
[--C-:B------:R-:W-:Y:S01]  /*0e40*/  @!P1 IMAD.IADD R13, R13, 0x1, -R18.reuse ;  /* 0x000000010d0d9824 */ /* 0x100fe200078e0a12 */
[C---:B------:R-:W-:Y:S01]  /*0e50*/  ISETP.GT.U32.AND P1, PT, R18.reuse, R3, PT ;  /* 0x000000031200720c */ /* 0x040fe20003f24070 */
[----:B------:R-:W-:Y:S01]  /*0e60*/  @!P6 IMAD.MOV R11, RZ, RZ, -R11 ;  /* 0x000000ffff0be224 */ /* 0x000fe200078e0a0b */
[----:B------:R-:W-:Y:S01]  /*0e70*/  ISETP.GT.U32.AND P6, PT, R18, R16, PT ;  /* 0x000000101200720c */ /* 0x000fe20003fc4070 */
[--C-:B------:R-:W-:Y:S01]  /*0e80*/  @!P5 IMAD.IADD R15, R15, 0x1, -R18.reuse ;  /* 0x000000010f0fd824 */ /* 0x100fe200078e0a12 */
[----:B------:R-:W-:Y:S01]  /*0e90*/  ISETP.GE.AND P5, PT, R28, RZ, PT ;  /* 0x000000ff1c00720c */ /* 0x000fe20003fa6270 */
[----:B------:R-:W-:Y:S01]  /*0ea0*/  @!P0 IMAD.MOV R13, RZ, RZ, -R13 ;  /* 0x000000ffff0d8224 */ /* 0x000fe200078e0a0d */
[----:B------:R-:W-:Y:S01]  /*0eb0*/  ISETP.GT.AND P0, PT, R50, 0x1f, PT ;  /* 0x0000001f3200780c */ /* 0x000fe20003f04270 */
[--C-:B------:R-:W-:Y:S01]  /*0ec0*/  @!P3 IMAD.IADD R4, R4, 0x1, -R18.reuse ;  /* 0x000000010404b824 */ /* 0x100fe200078e0a12 */
[----:B------:R-:W-:Y:S01]  /*0ed0*/  ISETP.GE.AND P3, PT, R29, RZ, PT ;  /* 0x000000ff1d00720c */ /* 0x000fe20003f66270 */
[----:B------:R-:W-:Y:S01]  /*0ee0*/  IMAD R55, R5, c[0x0][0x18c], RZ ;  /* 0x0000630005377a24 */ /* 0x000fe200078e02ff */
[----:B------:R-:W-:Y:S01]  /*0ef0*/  SEL R35, RZ, 0x4, !P0 ;  /* 0x00000004ff237807 */ /* 0x000fe20004000000 */
[----:B------:R-:W-:Y:S01]  /*0f00*/  @!P4 IMAD.IADD R0, R0, 0x1, -R17 ;  /* 0x000000010000c824 */ /* 0x000fe200078e0a11 */
[----:B------:R-:W-:Y:S01]  /*0f10*/  ISETP.GE.AND P4, PT, R158, c[0x0][0x180], PT ;  /* 0x000060009e007a0c */ /* 0x000fe20003f86270 */
[--C-:B------:R-:W-:Y:S01]  /*0f20*/  @!P1 IMAD.IADD R3, R3, 0x1, -R18.reuse ;  /* 0x0000000103039824 */ /* 0x100fe200078e0a12 */
[----:B------:R-:W-:Y:S01]  /*0f30*/  ISETP.GE.AND P1, PT, R30, RZ, PT ;  /* 0x000000ff1e00720c */ /* 0x000fe20003f26270 */
[----:B------:R-:W-:Y:S01]  /*0f40*/  @!P6 IMAD.IADD R16, R16, 0x1, -R18 ;  /* 0x000000011010e824 */ /* 0x000fe200078e0a12 */
[----:B------:R-:W-:Y:S01]  /*0f50*/  ISETP.GE.AND P6, PT, R160, c[0x0][0x180], PT ;  /* 0x00006000a0007a0c */ /* 0x000fe20003fc6270 */
[----:B------:R-:W-:Y:S01]  /*0f60*/  @!P2 IMAD.MOV R3, RZ, RZ, -R3 ;  /* 0x000000ffff03a224 */ /* 0x000fe200078e0a03 */
[----:B------:R-:W-:Y:S01]  /*0f70*/  SEL R18, R35, RZ, !P4 ;  /* 0x000000ff23127207 */ /* 0x000fe20006000000 */
[----:B------:R-:W-:Y:S01]  /*0f80*/  @!P5 IMAD.MOV R14, RZ, RZ, -R14 ;  /* 0x000000ffff0ed224 */ /* 0x000fe200078e0a0e */
[----:B------:R-:W-:Y:S01]  /*0f90*/  ISETP.GE.AND P4, PT, R31, RZ, PT ;  /* 0x000000ff1f00720c */ /* 0x000fe20003f86270 */
[----:B------:R-:W-:Y:S01]  /*0fa0*/  @!P3 IMAD.MOV R15, RZ, RZ, -R15 ;  /* 0x000000ffff0fb224 */ /* 0x000fe200078e0a0f */
[----:B------:R-:W-:-:S02]  /*0fb0*/  SEL R2, R35, RZ, !P6 ;  /* 0x000000ff23027207 */ /* 0x000fc40007000000 */
[----:B------:R-:W-:Y:S02]  /*0fc0*/  ISETP.GE.AND P6, PT, R5, c[0x0][0x180], PT ;  /* 0x0000600005007a0c */ /* 0x000fe40003fc6270 */
[----:B------:R-:W-:Y:S01]  /*0fd0*/  ISETP.GE.AND P2, PT, R6, RZ, PT ;  /* 0x000000ff0600720c */ /* 0x000fe20003f46270 */
[----:B------:R-:W-:Y:S01]  /*0fe0*/  @!P1 IMAD.MOV R4, RZ, RZ, -R4 ;  /* 0x000000ffff049224 */ /* 0x000fe200078e0a04 */
[----:B------:R-:W-:Y:S02]  /*0ff0*/  SEL R19, R35, RZ, !P6 ;  /* 0x000000ff23137207 */ /* 0x000fe40007000000 */
[----:B------:R-:W-:Y:S02]  /*1000*/  ISETP.GT.U32.AND P6, PT, R17, R0, PT ;  /* 0x000000001100720c */ /* 0x000fe40003fc4070 */
[----:B------:R-:W-:Y:S01]  /*1010*/  ISETP.NE.U32.AND P3, PT, R2, RZ, PT ;  /* 0x000000ff0200720c */ /* 0x000fe20003f65070 */
[----:B------:R-:W-:Y:S01]  /*1020*/  @!P4 IMAD.MOV R16, RZ, RZ, -R16 ;  /* 0x000000ffff10c224 */ /* 0x000fe200078e0a10 */
[----:B------:R-:W-:-:S02]  /*1030*/  ISETP.NE.AND P4, PT, RZ, c[0x0][0x178], PT ;  /* 0x00005e00ff007a0c */ /* 0x000fc40003f85270 */
[----:B------:R-:W-:Y:S02]  /*1040*/  LOP3.LUT R2, RZ, c[0x0][0x17c], RZ, 0x33, !PT ;  /* 0x00005f00ff027a12 */ /* 0x000fe400078e33ff */
[----:B------:R-:W-:Y:S02]  /*1050*/  ISETP.NE.U32.AND P5, PT, R18, RZ, PT ;  /* 0x000000ff1200720c */ /* 0x000fe40003fa5070 */
[----:B------:R-:W-:-:S03]  /*1060*/  ISETP.NE.U32.AND P1, PT, R19, RZ, PT ;  /* 0x000000ff1300720c */ /* 0x000fc60003f25070 */
[----:B------:R-:W-:Y:S01]  /*1070*/  @!P6 IMAD.IADD R0, R0, 0x1, -R17 ;  /* 0x000000010000e824 */ /* 0x000fe200078e0a11 */
[----:B------:R-:W-:-:S03]  /*1080*/  ISETP.NE.AND P6, PT, RZ, c[0x0][0x17c], PT ;  /* 0x00005f00ff007a0c */ /* 0x000fc60003fc5270 */
[----:B------:R-:W-:Y:S01]  /*1090*/  @!P2 IMAD.MOV R0, RZ, RZ, -R0 ;  /* 0x000000ffff00a224 */ /* 0x000fe200078e0a00 */
[----:B------:R-:W-:Y:S02]  /*10a0*/  @!P4 LOP3.LUT R0, RZ, c[0x0][0x178], RZ, 0x33, !PT ;  /* 0x00005e00ff00ca12 */ /* 0x000fe400078e33ff */
[C---:B------:R-:W-:Y:S01]  /*10b0*/  SEL R47, R2.reuse, R3, !P6 ;  /* 0x00000003022f7207 */ /* 0x040fe20007000000 */
[----:B------:R-:W-:Y:S01]  /*10c0*/  IMAD.SHL.U32 R3, R65, 0x4, RZ ;  /* 0x0000000441037824 */ /* 0x000fe200078e00ff */
[----:B------:R-:W-:Y:S01]  /*10d0*/  SEL R54, R2, R4, !P6 ;  /* 0x0000000402367207 */ /* 0x000fe20007000000 */
[----:B------:R-:W-:Y:S01]  /*10e0*/  IMAD R135, R0, c[0x0][0x184], RZ ;  /* 0x0000610000877a24 */ /* 0x000fe200078e02ff */
[C---:B------:R-:W-:Y:S01]  /*10f0*/  SEL R48, R2.reuse, R11, !P6 ;  /* 0x0000000b02307207 */ /* 0x040fe20007000000 */
[----:B------:R-:W-:Y:S01]  /*1100*/  IMAD R0, R99, 0x2, R64 ;  /* 0x0000000263007824 */ /* 0x000fe200078e0240 */
[C---:B------:R-:W-:Y:S01]  /*1110*/  SEL R49, R2.reuse, R12, !P6 ;  /* 0x0000000c02317207 */ /* 0x040fe20007000000 */
[----:B------:R-:W-:Y:S01]  /*1120*/  IMAD.SHL.U32 R46, R135, 0x4, RZ ;  /* 0x00000004872e7824 */ /* 0x000fe200078e00ff */
[C---:B------:R-:W-:Y:S01]  /*1130*/  SEL R51, R2.reuse, R13, !P6 ;  /* 0x0000000d02337207 */ /* 0x040fe20007000000 */
[----:B------:R-:W-:Y:S01]  /*1140*/  IMAD.SHL.U32 R4, R55, 0x4, RZ ;  /* 0x0000000437047824 */ /* 0x000fe200078e00ff */
[----:B------:R-:W-:Y:S01]  /*1150*/  SEL R52, R2, R14, !P6 ;  /* 0x0000000e02347207 */ /* 0x000fe20007000000 */
[----:B------:R-:W-:Y:S01]  /*1160*/  IMAD R47, R47, c[0x0][0x190], RZ ;  /* 0x000064002f2f7a24 */ /* 0x000fe200078e02ff */
[----:B------:R-:W-:Y:S01]  /*1170*/  IADD3 R98, P2, R46, c[0x0][0x160], RZ ;  /* 0x000058002e627a10 */ /* 0x000fe20007f5e0ff */
[----:B------:R-:W-:Y:S01]  /*1180*/  IMAD R48, R48, c[0x0][0x190], RZ ;  /* 0x0000640030307a24 */ /* 0x000fe200078e02ff */
[C---:B------:R-:W-:Y:S01]  /*1190*/  SEL R53, R2.reuse, R15, !P6 ;  /* 0x0000000f02357207 */ /* 0x040fe20007000000 */
[----:B------:R-:W-:Y:S01]  /*11a0*/  IMAD R49, R49, c[0x0][0x190], RZ ;  /* 0x0000640031317a24 */ /* 0x000fe200078e02ff */
[----:B------:R-:W-:Y:S01]  /*11b0*/  LEA.HI.X.SX32 R97, R135, c[0x0][0x164], 0x2, P2 ;  /* 0x0000590087617a11 */ /* 0x000fe200010f16ff */
[----:B------:R-:W-:Y:S01]  /*11c0*/  IMAD R51, R51, c[0x0][0x190], RZ ;  /* 0x0000640033337a24 */ /* 0x000fe200078e02ff */
[----:B------:R-:W-:Y:S01]  /*11d0*/  SEL R2, R2, R16, !P6 ;  /* 0x0000001002027207 */ /* 0x000fe20007000000 */
[----:B------:R-:W-:Y:S01]  /*11e0*/  IMAD R52, R52, c[0x0][0x190], RZ ;  /* 0x0000640034347a24 */ /* 0x000fe200078e02ff */
[----:B------:R-:W-:Y:S01]  /*11f0*/  LEA R30, P2, R0, R98, 0x2 ;  /* 0x00000062001e7211 */ /* 0x000fe200078410ff */
[----:B------:R-:W-:Y:S01]  /*1200*/  IMAD R53, R53, c[0x0][0x190], RZ ;  /* 0x0000640035357a24 */ /* 0x000fe200078e02ff */
[----:B------:R-:W-:Y:S01]  /*1210*/  IADD3 R14, P6, R4, c[0x0][0x168], RZ ;  /* 0x00005a00040e7a10 */ /* 0x000fe20007fde0ff */
[----:B------:R-:W-:Y:S01]  /*1220*/  IMAD R54, R54, c[0x0][0x190], RZ ;  /* 0x0000640036367a24 */ /* 0x000fe200078e02ff */
[----:B------:R-:W-:Y:S01]  /*1230*/  LEA.HI.X.SX32 R31, R0, R97, 0x2, P2 ;  /* 0x00000061001f7211 */ /* 0x000fe200010f16ff */
[----:B------:R-:W-:Y:S01]  /*1240*/  IMAD R101, R2, c[0x0][0x190], RZ ;  /* 0x0000640002657a24 */ /* 0x000fe200078e02ff */
[----:B------:R-:W-:Y:S01]  /*1250*/  LEA.HI.X.SX32 R12, R55, c[0x0][0x16c], 0x2, P6 ;  /* 0x00005b00370c7a11 */ /* 0x000fe200030f16ff */
[----:B------:R-:W-:Y:S01]  /*1260*/  IMAD R13, R99, 0x2, R0 ;  /* 0x00000002630d7824 */ /* 0x000fe200078e0200 */
[----:B------:R-:W-:-:S02]  /*1270*/  LEA R28, P2, R47, R14, 0x2 ;  /* 0x0000000e2f1c7211 */ /* 0x000fc400078410ff */
[C---:B------:R-:W-:Y:S01]  /*1280*/  LEA R26, P6, R48.reuse, R14, 0x2 ;  /* 0x0000000e301a7211 */ /* 0x040fe200078c10ff */
[----:B------:R-:W-:Y:S01]  /*1290*/  IMAD R34, R99, 0x2, R13 ;  /* 0x0000000263227824 */ /* 0x000fe200078e020d */
[----:B------:R-:W-:Y:S02]  /*12a0*/  LEA.HI.X.SX32 R29, R47, R12, 0x2, P2 ;  /* 0x0000000c2f1d7211 */ /* 0x000fe400010f16ff */
[----:B------:R-:W-:Y:S02]  /*12b0*/  LEA R24, P2, R49, R14, 0x2 ;  /* 0x0000000e31187211 */ /* 0x000fe400078410ff */
[----:B------:R-:W-:Y:S02]  /*12c0*/  LEA.HI.X.SX32 R27, R48, R12, 0x2, P6 ;  /* 0x0000000c301b7211 */ /* 0x000fe400030f16ff */
[----:B------:R-:W-:Y:S02]  /*12d0*/  LEA R22, P6, R51, R14, 0x2 ;  /* 0x0000000e33167211 */ /* 0x000fe400078c10ff */
[----:B------:R-:W-:-:S02]  /*12e0*/  LEA.HI.X.SX32 R25, R49, R12, 0x2, P2 ;  /* 0x0000000c31197211 */ /* 0x000fc400010f16ff */
[C---:B------:R-:W-:Y:S02]  /*12f0*/  LEA R20, P2, R52.reuse, R14, 0x2 ;  /* 0x0000000e34147211 */ /* 0x040fe400078410ff */
[----:B------:R-:W-:Y:S02]  /*1300*/  LEA.HI.X.SX32 R23, R51, R12, 0x2, P6 ;  /* 0x0000000c33177211 */ /* 0x000fe400030f16ff */
[C---:B------:R-:W-:Y:S02]  /*1310*/  LEA R18, P6, R53.reuse, R14, 0x2 ;  /* 0x0000000e35127211 */ /* 0x040fe400078c10ff */
[----:B------:R-:W-:Y:S02]  /*1320*/  LEA.HI.X.SX32 R21, R52, R12, 0x2, P2 ;  /* 0x0000000c34157211 */ /* 0x000fe400010f16ff */
[----:B------:R-:W-:Y:S02]  /*1330*/  LEA R16, P2, R54, R14, 0x2 ;  /* 0x0000000e36107211 */ /* 0x000fe400078410ff */
[----:B------:R-:W-:-:S02]  /*1340*/  LEA.HI.X.SX32 R19, R53, R12, 0x2, P6 ;  /* 0x0000000c35137211 */ /* 0x000fc400030f16ff */
[C---:B------:R-:W-:Y:S02]  /*1350*/  LEA R14, P6, R101.reuse, R14, 0x2 ;  /* 0x0000000e650e7211 */ /* 0x040fe400078c10ff */
[----:B------:R-:W-:Y:S02]  /*1360*/  ISETP.GE.AND P4, PT, R156, c[0x0][0x180], PT ;  /* 0x000060009c007a0c */ /* 0x000fe40003f86270 */
[----:B------:R-:W-:Y:S02]  /*1370*/  LEA.HI.X.SX32 R15, R101, R12, 0x2, P6 ;  /* 0x0000000c650f7211 */ /* 0x000fe400030f16ff */
[----:B------:R-:W-:Y:S02]  /*1380*/  LEA R32, P6, R34, R98, 0x2 ;  /* 0x0000006222207211 */ /* 0x000fe400078c10ff */
[----:B------:R-:W-:Y:S02]  /*1390*/  LEA.HI.X.SX32 R17, R54, R12, 0x2, P2 ;  /* 0x0000000c36117211 */ /* 0x000fe400010f16ff */
[----:B------:R-:W-:-:S02]  /*13a0*/  ISETP.GE.AND P2, PT, R152, c[0x0][0x180], PT ;  /* 0x0000600098007a0c */ /* 0x000fc40003f46270 */
[C---:B------:R-:W-:Y:S02]  /*13b0*/  SEL R0, R35.reuse, RZ, !P4 ;  /* 0x000000ff23007207 */ /* 0x040fe40006000000 */
[----:B------:R-:W-:Y:S02]  /*13c0*/  LEA.HI.X.SX32 R33, R34, R97, 0x2, P6 ;  /* 0x0000006122217211 */ /* 0x000fe400030f16ff */
[----:B------:R-:W-:Y:S02]  /*13d0*/  ISETP.GE.AND P6, PT, R148, c[0x0][0x180], PT ;  /* 0x0000600094007a0c */ /* 0x000fe40003fc6270 */
[----:B------:R-:W-:Y:S02]  /*13e0*/  SEL R2, R35, RZ, !P2 ;  /* 0x000000ff23027207 */ /* 0x000fe40005000000 */
[----:B------:R-:W-:Y:S02]  /*13f0*/  ISETP.NE.U32.AND P2, PT, R0, RZ, PT ;  /* 0x000000ff0000720c */ /* 0x000fe40003f45070 */
[----:B------:R-:W-:-:S02]  /*1400*/  IADD3 R78, P4, R155, R98, RZ ;  /* 0x000000629b4e7210 */ /* 0x000fc40007f9e0ff */
[----:B------:R-:W-:Y:S02]  /*1410*/  SEL R0, R35, RZ, !P6 ;  /* 0x000000ff23007207 */ /* 0x000fe40007000000 */
[-C--:B------:R-:W-:Y:S02]  /*1420*/  IADD3 R80, P6, R151, R98.reuse, RZ ;  /* 0x0000006297507210 */ /* 0x080fe40007fde0ff */
[-C--:B------:R-:W-:Y:S02]  /*1430*/  LEA.HI.X.SX32 R79, R74, R97.reuse, 0x2, P4 ;  /* 0x000000614a4f7211 */ /* 0x080fe400020f16ff */
[----:B------:R-:W-:Y:S02]  /*1440*/  LEA.HI.X.SX32 R81, R75, R97, 0x2, P6 ;  /* 0x000000614b517211 */ /* 0x000fe400030f16ff */
[----:B------:R-:W-:Y:S01]  /*1450*/  ISETP.NE.U32.AND P4, PT, R2, RZ, PT ;  /* 0x000000ff0200720c */ /* 0x000fe20003f85070 */
[----:B------:R1:W-:Y:S01]  /*1460*/  LDGSTS.E [R8], [R78.64], P3 ;  /* 0x000000004e087fae */ /* 0x0003e20009921846 */
[----:B------:R-:W-:-:S02]  /*1470*/  IADD3 R82, P6, R147, R98, RZ ;  /* 0x0000006293527210 */ /* 0x000fc40007fde0ff */
[----:B------:R-:W-:Y:S01]  /*1480*/  ISETP.NE.U32.AND P3, PT, R0, RZ, PT ;  /* 0x000000ff0000720c */ /* 0x000fe20003f65070 */
[----:B------:R2:W-:Y:S01]  /*1490*/  LDGSTS.E [R8+0x800], [R80.64], P5 ;  /* 0x0080000050087fae */ /* 0x0005e2000a921846 */
[-C--:B------:R-:W-:Y:S02]  /*14a0*/  IADD3 R72, P5, R143, R98.reuse, RZ ;  /* 0x000000628f487210 */ /* 0x080fe40007fbe0ff */
[-C--:B------:R-:W-:Y:S02]  /*14b0*/  LEA.HI.X.SX32 R83, R69, R97.reuse, 0x2, P6 ;  /* 0x0000006145537211 */ /* 0x080fe400030f16ff */
[----:B------:R-:W-:Y:S02]  /*14c0*/  LEA.HI.X.SX32 R73, R71, R97, 0x2, P5 ;  /* 0x0000006147497211 */ /* 0x000fe400028f16ff */
[----:B------:R-:W-:Y:S01]  /*14d0*/  ISETP.GE.AND P5, PT, R144, c[0x0][0x180], PT ;  /* 0x0000600090007a0c */ /* 0x000fe20003fa6270 */
[----:B------:R3:W-:Y:S01]  /*14e0*/  LDGSTS.E [R8+0x1000], [R82.64], P2 ;  /* 0x0100000052087fae */ /* 0x0007e20009121846 */
[----:B------:R-:W-:-:S02]  /*14f0*/  IADD3 R62, P6, R3, R98, RZ ;  /* 0x00000062033e7210 */ /* 0x000fc40007fde0ff */
[----:B------:R-:W-:Y:S01]  /*1500*/  SEL R0, R35, RZ, !P5 ;  /* 0x000000ff23007207 */ /* 0x000fe20006800000 */
[----:B------:R4:W-:Y:S01]  /*1510*/  LDGSTS.E [R8+0x1800], [R72.64], P4 ;  /* 0x0180000048087fae */ /* 0x0009e2000a121846 */
[----:B------:R-:W-:Y:S02]  /*1520*/  ISETP.GE.AND P5, PT, R136, c[0x0][0x180], PT ;  /* 0x0000600088007a0c */ /* 0x000fe40003fa6270 */
[----:B------:R-:W-:Y:S02]  /*1530*/  LEA.HI.X.SX32 R63, R65, R97, 0x2, P6 ;  /* 0x00000061413f7211 */ /* 0x000fe400030f16ff */
[----:B------:R-:W-:Y:S02]  /*1540*/  ISETP.GE.AND P6, PT, R140, c[0x0][0x180], PT ;  /* 0x000060008c007a0c */ /* 0x000fe40003fc6270 */
[----:B------:R-:W-:Y:S01]  /*1550*/  SEL R2, R35, RZ, !P5 ;  /* 0x000000ff23027207 */ /* 0x000fe20006800000 */
[----:B------:R5:W-:Y:S01]  /*1560*/  LDGSTS.E [R8+0x2000], [R62.64], P3 ;  /* 0x020000003e087fae */ /* 0x000be20009921846 */
[----:B------:R-:W-:-:S02]  /*1570*/  ISETP.NE.U32.AND P2, PT, R0, RZ, PT ;  /* 0x000000ff0000720c */ /* 0x000fc40003f45070 */
[----:B------:R-:W-:Y:S02]  /*1580*/  SEL R0, R35, RZ, !P6 ;  /* 0x000000ff23007207 */ /* 0x000fe40007000000 */
[----:B------:R-:W-:Y:S01]  /*1590*/  ISETP.NE.U32.AND P4, PT, R2, RZ, PT ;  /* 0x000000ff0200720c */ /* 0x000fe20003f85070 */
[----:B------:R-:W-:Y:S01]  /*15a0*/  IMAD.SHL.U32 R2, R77, 0x4, RZ ;  /* 0x000000044d027824 */ /* 0x000fe200078e00ff */
[----:B------:R-:W-:Y:S02]  /*15b0*/  ISETP.GE.AND P6, PT, R159, c[0x0][0x180], PT ;  /* 0x000060009f007a0c */ /* 0x000fe40003fc6270 */
[----:B------:R-:W-:Y:S02]  /*15c0*/  ISETP.NE.U32.AND P5, PT, R0, RZ, PT ;  /* 0x000000ff0000720c */ /* 0x000fe40003fa5070 */
[----:B------:R-:W-:Y:S02]  /*15d0*/  SEL R0, R35, RZ, !P6 ;  /* 0x000000ff23007207 */ /* 0x000fe40007000000 */
[----:B------:R-:W-:-:S02]  /*15e0*/  IADD3 R66, P6, R2, R98, RZ ;  /* 0x0000006202427210 */ /* 0x000fc40007fde0ff */
[----:B------:R-:W-:Y:S02]  /*15f0*/  ISETP.NE.U32.AND P3, PT, R0, RZ, PT ;  /* 0x000000ff0000720c */ /* 0x000fe40003f65070 */
[----:B------:R-:W-:Y:S02]  /*1600*/  LEA.HI.X.SX32 R67, R77, R97, 0x2, P6 ;  /* 0x000000614d437211 */ /* 0x000fe400030f16ff */
[----:B------:R-:W-:-:S03]  /*1610*/  ISETP.GE.AND P6, PT, R157, c[0x0][0x180], PT ;  /* 0x000060009d007a0c */ /* 0x000fc60003fc6270 */
[----:B------:R1:W-:Y:S01]  /*1620*/  LDGSTS.E [R8+0x2800], [R66.64], P2 ;  /* 0x0280000042087fae */ /* 0x0003e20009121846 */
[----:B------:R-:W-:Y:S02]  /*1630*/  SEL R0, R35, RZ, !P6 ;  /* 0x000000ff23007207 */ /* 0x000fe40007000000 */
[----:B------:R-:W-:Y:S01]  /*1640*/  ISETP.GE.AND P6, PT, R150, c[0x0][0x180], PT ;  /* 0x0000600096007a0c */ /* 0x000fe20003fc6270 */
[----:B------:R1:W-:Y:S01]  /*1650*/  LDGSTS.E [R8+0x3000], [R30.64], P5 ;  /* 0x030000001e087fae */ /* 0x0003e2000a921846 */
[----:B------:R-:W-:Y:S02]  /*1660*/  IADD3 R58, P5, R153, R98, RZ ;  /* 0x00000062993a7210 */ /* 0x000fe40007fbe0ff */
[----:B------:R-:W-:Y:S01]  /*1670*/  SEL R12, R35, RZ, !P6 ;  /* 0x000000ff230c7207 */ /* 0x000fe20007000000 */
[----:B------:R1:W-:Y:S01]  /*1680*/  LDGSTS.E [R8+0x3800], [R32.64], P4 ;  /* 0x0380000020087fae */ /* 0x0003e2000a121846 */
[----:B------:R-:W-:Y:S02]  /*1690*/  ISETP.GE.AND P6, PT, R142, c[0x0][0x180], PT ;  /* 0x000060008e007a0c */ /* 0x000fe40003fc6270 */
[----:B------:R-:W-:-:S02]  /*16a0*/  ISETP.GE.AND P2, PT, R154, c[0x0][0x180], PT ;  /* 0x000060009a007a0c */ /* 0x000fc40003f46270 */
[C---:B------:R-:W-:Y:S02]  /*16b0*/  SEL R37, R35.reuse, RZ, !P6 ;  /* 0x000000ff23257207 */ /* 0x040fe40007000000 */
[----:B------:R-:W-:Y:S02]  /*16c0*/  ISETP.GE.AND P6, PT, R134, c[0x0][0x180], PT ;  /* 0x0000600086007a0c */ /* 0x000fe40003fc6270 */
[----:B------:R-:W-:Y:S02]  /*16d0*/  LEA.HI.X.SX32 R59, R76, R97, 0x2, P5 ;  /* 0x000000614c3b7211 */ /* 0x000fe400028f16ff */
[----:B------:R-:W-:Y:S02]  /*16e0*/  SEL R84, R35, RZ, !P6 ;  /* 0x000000ff23547207 */ /* 0x000fe40007000000 */
[----:B------:R-:W-:Y:S02]  /*16f0*/  IADD3 R56, P6, R149, R98, RZ ;  /* 0x0000006295387210 */ /* 0x000fe40007fde0ff */
[----:B------:R-:W-:-:S02]  /*1700*/  ISETP.GE.AND P5, PT, R158, UR4, PT ;  /* 0x000000049e007c0c */ /* 0x000fc4000bfa6270 */
[----:B------:R-:W-:Y:S02]  /*1710*/  LEA.HI.X.SX32 R57, R70, R97, 0x2, P6 ;  /* 0x0000006146397211 */ /* 0x000fe400030f16ff */
[----:B------:R-:W-:Y:S02]  /*1720*/  SEL R11, R35, RZ, !P2 ;  /* 0x000000ff230b7207 */ /* 0x000fe40005000000 */
[----:B------:R-:W-:Y:S02]  /*1730*/  ISETP.GE.AND P6, PT, R156, UR4, PT ;  /* 0x000000049c007c0c */ /* 0x000fe4000bfc6270 */
[----:B------:R-:W-:Y:S02]  /*1740*/  ISETP.GE.AND P2, PT, R146, c[0x0][0x180], PT ;  /* 0x0000600092007a0c */ /* 0x000fe40003f46270 */
[----:B------:R-:W-:Y:S02]  /*1750*/  ISETP.GE.AND P4, PT, R160, UR4, PT ;  /* 0x00000004a0007c0c */ /* 0x000fe4000bf86270 */
[----:B------:R-:W-:-:S02]  /*1760*/  SEL R86, RZ, 0x4, P5 ;  /* 0x00000004ff567807 */ /* 0x000fc40002800000 */
[----:B------:R-:W-:Y:S02]  /*1770*/  ISETP.GE.AND P5, PT, R148, UR4, PT ;  /* 0x0000000494007c0c */ /* 0x000fe4000bfa6270 */
[----:B------:R-:W-:Y:S02]  /*1780*/  SEL R87, RZ, 0x4, P6 ;  /* 0x00000004ff577807 */ /* 0x000fe40003000000 */
[----:B------:R-:W-:Y:S02]  /*1790*/  SEL R36, R35, RZ, !P2 ;  /* 0x000000ff23247207 */ /* 0x000fe40005000000 */
[----:B------:R-:W-:Y:S02]  /*17a0*/  ISETP.GE.AND P6, PT, R144, UR4, PT ;  /* 0x0000000490007c0c */ /* 0x000fe4000bfc6270 */
[----:B------:R-:W-:Y:S02]  /*17b0*/  ISETP.GE.AND P2, PT, R138, c[0x0][0x180], PT ;  /* 0x000060008a007a0c */ /* 0x000fe40003f46270 */
[----:B------:R-:W-:-:S02]  /*17c0*/  SEL R85, RZ, 0x4, P4 ;  /* 0x00000004ff557807 */ /* 0x000fc40002000000 */
[----:B------:R-:W-:Y:S02]  /*17d0*/  ISETP.GE.AND P4, PT, R152, UR4, PT ;  /* 0x0000000498007c0c */ /* 0x000fe4000bf86270 */
[----:B------:R-:W-:Y:S02]  /*17e0*/  SEL R89, RZ, 0x4, P5 ;  /* 0x00000004ff597807 */ /* 0x000fe40002800000 */
[----:B------:R-:W-:Y:S02]  /*17f0*/  ISETP.GE.AND P5, PT, R136, UR4, PT ;  /* 0x0000000488007c0c */ /* 0x000fe4000bfa6270 */
[----:B------:R-:W-:Y:S02]  /*1800*/  SEL R90, RZ, 0x4, P6 ;  /* 0x00000004ff5a7807 */ /* 0x000fe40003000000 */
[----:B------:R-:W-:Y:S01]  /*1810*/  SEL R100, R35, RZ, !P2 ;  /* 0x000000ff23647207 */ /* 0x000fe20005000000 */
[----:B------:R-:W-:Y:S01]  /*1820*/  IMAD R35, R99, 0x2, R34 ;  /* 0x0000000263237824 */ /* 0x000fe200078e0222 */
[----:B------:R-:W-:-:S02]  /*1830*/  ISETP.GE.AND P6, PT, R159, UR4, PT ;  /* 0x000000049f007c0c */ /* 0x000fc4000bfc6270 */
[----:B------:R-:W-:Y:S02]  /*1840*/  ISETP.NE.U32.AND P2, PT, R0, RZ, PT ;  /* 0x000000ff0000720c */ /* 0x000fe40003f45070 */
[----:B------:R-:W-:Y:S02]  /*1850*/  SEL R88, RZ, 0x4, P4 ;  /* 0x00000004ff587807 */ /* 0x000fe40002000000 */
[----:B------:R-:W-:Y:S02]  /*1860*/  LOP3.LUT R0, R8, 0x40, RZ, 0x3c, !PT ;  /* 0x0000004008007812 */ /* 0x000fe400078e3cff */
[----:B------:R-:W-:Y:S02]  /*1870*/  ISETP.GE.AND P4, PT, R140, UR4, PT ;  /* 0x000000048c007c0c */ /* 0x000fe4000bf86270 */
[----:B------:R-:W-:Y:S01]  /*1880*/  SEL R92, RZ, 0x4, P5 ;  /* 0x00000004ff5c7807 */ /* 0x000fe20002800000 */
[----:B------:R1:W-:Y:S01]  /*1890*/  LDGSTS.E [R0+0x400], [R58.64], P3 ;  /* 0x004000003a007fae */ /* 0x0003e20009921846 */
[----:B------:R-:W-:-:S02]  /*18a0*/  ISETP.GE.AND P5, PT, R154, UR4, PT ;  /* 0x000000049a007c0c */ /* 0x000fc4000bfa6270 */
[----:B------:R-:W-:Y:S01]  /*18b0*/  SEL R93, RZ, 0x4, P6 ;  /* 0x00000004ff5d7807 */ /* 0x000fe20003000000 */
[----:B------:R1:W-:Y:S01]  /*18c0*/  LDGSTS.E [R0+0xc00], [R56.64], P2 ;  /* 0x00c0000038007fae */ /* 0x0003e20009121846 */
[----:B------:R-:W-:Y:S01]  /*18d0*/  ISETP.NE.U32.AND P6, PT, R11, RZ, PT ;  /* 0x000000ff0b00720c */ /* 0x000fe20003fc5070 */
[----:B------:R-:W-:Y:S01]  /*18e0*/  IMAD.SHL.U32 R11, R60, 0x4, RZ ;  /* 0x000000043c0b7824 */ /* 0x000fe200078e00ff */
[----:B------:R-:W-:Y:S02]  /*18f0*/  SEL R91, RZ, 0x4, P4 ;  /* 0x00000004ff5b7807 */ /* 0x000fe40002000000 */
[----:B------:R-:W-:Y:S02]  /*1900*/  ISETP.GE.AND P4, PT, R157, UR4, PT ;  /* 0x000000049d007c0c */ /* 0x000fe4000bf86270 */
[----:B------:R-:W-:Y:S02]  /*1910*/  SEL R95, RZ, 0x4, P5 ;  /* 0x00000004ff5f7807 */ /* 0x000fe40002800000 */
[----:B------:R-:W-:-:S02]  /*1920*/  IADD3 R44, P3, R145, R98, RZ ;  /* 0x00000062912c7210 */ /* 0x000fc40007f7e0ff */
[----:B------:R-:W-:Y:S01]  /*1930*/  ISETP.NE.U32.AND P5, PT, R12, RZ, PT ;  /* 0x000000ff0c00720c */ /* 0x000fe20003fa5070 */
[----:B------:R-:W-:Y:S01]  /*1940*/  IMAD.SHL.U32 R12, R64, 0x4, RZ ;  /* 0x00000004400c7824 */ /* 0x000fe200078e00ff */
[----:B------:R-:W-:Y:S02]  /*1950*/  SEL R94, RZ, 0x4, P4 ;  /* 0x00000004ff5e7807 */ /* 0x000fe40002000000 */
[----:B------:R-:W-:Y:S02]  /*1960*/  LEA.HI.X.SX32 R45, R68, R97, 0x2, P3 ;  /* 0x00000061442d7211 */ /* 0x000fe400018f16ff */
[----:B------:R-:W-:Y:S02]  /*1970*/  ISETP.GE.AND P4, PT, R150, UR4, PT ;  /* 0x0000000496007c0c */ /* 0x000fe4000bf86270 */
[----:B------:R-:W-:Y:S01]  /*1980*/  IADD3 R42, P3, R141, R98, RZ ;  /* 0x000000628d2a7210 */ /* 0x000fe20007f7e0ff */
[----:B------:R1:W-:Y:S01]  /*1990*/  LDGSTS.E [R0+0x1400], [R44.64], P6 ;  /* 0x014000002c007fae */ /* 0x0003e2000b121846 */
[----:B------:R-:W-:-:S02]  /*19a0*/  SEL R96, RZ, 0x4, P4 ;  /* 0x00000004ff607807 */ /* 0x000fc40002000000 */
[-C--:B------:R-:W-:Y:S02]  /*19b0*/  LEA.HI.X.SX32 R43, R61, R97.reuse, 0x2, P3 ;  /* 0x000000613d2b7211 */ /* 0x080fe400018f16ff */
[----:B------:R-:W-:Y:S02]  /*19c0*/  ISETP.NE.U32.AND P4, PT, R36, RZ, PT ;  /* 0x000000ff2400720c */ /* 0x000fe40003f85070 */
[-C--:B------:R-:W-:Y:S01]  /*19d0*/  LEA R36, P6, R13, R98.reuse, 0x2 ;  /* 0x000000620d247211 */ /* 0x080fe200078c10ff */
[----:B------:R2:W-:Y:S01]  /*19e0*/  LDGSTS.E [R0+0x1c00], [R42.64], P5 ;  /* 0x01c000002a007fae */ /* 0x0005e2000a921846 */
[----:B------:R-:W-:Y:S02]  /*19f0*/  ISETP.NE.U32.AND P2, PT, R37, RZ, PT ;  /* 0x000000ff2500720c */ /* 0x000fe40003f45070 */
[-C--:B------:R-:W-:Y:S02]  /*1a00*/  IADD3 R38, P5, R12, R98.reuse, RZ ;  /* 0x000000620c267210 */ /* 0x080fe40007fbe0ff */
[----:B------:R-:W-:Y:S01]  /*1a10*/  LEA.HI.X.SX32 R37, R13, R97, 0x2, P6 ;  /* 0x000000610d257211 */ /* 0x000fe200030f16ff */
[----:B------:R-:W-:Y:S01]  /*1a20*/  IMAD.SHL.U32 R13, R99, 0x20, RZ ;  /* 0x00000020630d7824 */ /* 0x000fe200078e00ff */
[----:B------:R-:W-:-:S02]  /*1a30*/  LEA R34, P6, R35, R98, 0x2 ;  /* 0x0000006223227211 */ /* 0x000fc400078c10ff */
[-C--:B------:R-:W-:Y:S01]  /*1a40*/  LEA.HI.X.SX32 R39, R64, R97.reuse, 0x2, P5 ;  /* 0x0000006140277211 */ /* 0x080fe200028f16ff */
[----:B-1----:R-:W-:Y:S01]  /*1a50*/  IMAD.WIDE R78, R13, 0x4, R78 ;  /* 0x000000040d4e7825 */ /* 0x002fe200078e024e */
[----:B------:R-:W-:Y:S02]  /*1a60*/  ISETP.NE.U32.AND P5, PT, R100, RZ, PT ;  /* 0x000000ff6400720c */ /* 0x000fe40003fa5070 */
[----:B------:R-:W-:Y:S01]  /*1a70*/  LEA.HI.X.SX32 R35, R35, R97, 0x2, P6 ;  /* 0x0000006123237211 */ /* 0x000fe200030f16ff */
[----:B--2---:R-:W-:Y:S01]  /*1a80*/  IMAD.WIDE R80, R13, 0x4, R80 ;  /* 0x000000040d507825 */ /* 0x004fe200078e0250 */
[----:B------:R-:W-:Y:S02]  /*1a90*/  ISETP.NE.U32.AND P6, PT, R84, RZ, PT ;  /* 0x000000ff5400720c */ /* 0x000fe40003fc5070 */
[----:B------:R-:W-:Y:S01]  /*1aa0*/  IADD3 R40, P3, R11, R98, RZ ;  /* 0x000000620b287210 */ /* 0x000fe20007f7e0ff */
[----:B---3--:R-:W-:-:S03]  /*1ab0*/  IMAD.WIDE R82, R13, 0x4, R82 ;  /* 0x000000040d527825 */ /* 0x008fc600078e0252 */
[----:B------:R-:W-:Y:S01]  /*1ac0*/  LEA.HI.X.SX32 R41, R60, R97, 0x2, P3 ;  /* 0x000000613c297211 */ /* 0x000fe200018f16ff */
[----:B----4-:R-:W-:Y:S01]  /*1ad0*/  IMAD.WIDE R72, R13, 0x4, R72 ;  /* 0x000000040d487825 */ /* 0x010fe200078e0248 */
[----:B------:R-:W-:-:S03]  /*1ae0*/  ISETP.GT.AND P3, PT, R50, 0x3f, PT ;  /* 0x0000003f3200780c */ /* 0x000fc60003f64270 */
[----:B------:R1:W-:Y:S01]  /*1af0*/  LDGSTS.E [R0+0x2400], [R40.64], P4 ;  /* 0x0240000028007fae */ /* 0x0003e2000a121846 */
[----:B------:R-:W-:Y:S01]  /*1b00*/  SEL R85, R85, RZ, P3 ;  /* 0x000000ff55557207 */ /* 0x000fe20001800000 */
[----:B-----5:R-:W-:Y:S01]  /*1b10*/  IMAD.WIDE R62, R13, 0x4, R62 ;  /* 0x000000040d3e7825 */ /* 0x020fe200078e023e */
[----:B------:R-:W-:Y:S01]  /*1b20*/  SEL R86, R86, RZ, P3 ;  /* 0x000000ff56567207 */ /* 0x000fe20001800000 */
[----:B------:R2:W-:Y:S01]  /*1b30*/  LDGSTS.E [R0+0x2c00], [R38.64], P2 ;  /* 0x02c0000026007fae */ /* 0x0005e20009121846 */
[----:B------:R-:W-:Y:S01]  /*1b40*/  SEL R87, R87, RZ, P3 ;  /* 0x000000ff57577207 */ /* 0x000fe20001800000 */
[----:B------:R-:W-:Y:S01]  /*1b50*/  IMAD.WIDE R66, R13, 0x4, R66 ;  /* 0x000000040d427825 */ /* 0x000fe200078e0242 */
[----:B------:R-:W-:Y:S01]  /*1b60*/  SEL R88, R88, RZ, P3 ;  /* 0x000000ff58587207 */ /* 0x000fe20001800000 */
[----:B------:R3:W-:Y:S01]  /*1b70*/  LDGSTS.E [R0+0x3400], [R36.64], P5 ;  /* 0x0340000024007fae */ /* 0x0007e2000a921846 */
[----:B------:R-:W-:Y:S01]  /*1b80*/  ISETP.NE.U32.AND P4, PT, R85, RZ, PT ;  /* 0x000000ff5500720c */ /* 0x000fe20003f85070 */
[----:B------:R-:W-:Y:S01]  /*1b90*/  IMAD.WIDE R30, R13, 0x4, R30 ;  /* 0x000000040d1e7825 */ /* 0x000fe200078e021e */
[----:B------:R-:W-:Y:S01]  /*1ba0*/  SEL R89, R89, RZ, P3 ;  /* 0x000000ff59597207 */ /* 0x000fe20001800000 */
[----:B------:R4:W-:Y:S01]  /*1bb0*/  LDGSTS.E [R0+0x3c00], [R34.64], P6 ;  /* 0x03c0000022007fae */ /* 0x0009e2000b121846 */
[----:B------:R-:W-:Y:S01]  /*1bc0*/  ISETP.NE.U32.AND P2, PT, R86, RZ, PT ;  /* 0x000000ff5600720c */ /* 0x000fe20003f45070 */
[----:B------:R-:W-:Y:S01]  /*1bd0*/  IMAD.WIDE R32, R13, 0x4, R32 ;  /* 0x000000040d207825 */ /* 0x000fe200078e0220 */
[----:B------:R-:W-:Y:S01]  /*1be0*/  ISETP.NE.U32.AND P5, PT, R87, RZ, PT ;  /* 0x000000ff5700720c */ /* 0x000fe20003fa5070 */
[----:B------:R-:W0:Y:S01]  /*1bf0*/  LDGDEPBAR ;  /* 0x00000000000079af */ /* 0x000e220000000000 */
[----:B------:R-:W-:Y:S01]  /*1c00*/  ISETP.NE.U32.AND P6, PT, R88, RZ, PT ;  /* 0x000000ff5800720c */ /* 0x000fe20003fc5070 */
[----:B------:R-:W-:Y:S01]  /*1c10*/  IMAD.WIDE R58, R13, 0x4, R58 ;  /* 0x000000040d3a7825 */ /* 0x000fe200078e023a */
[----:B------:R-:W-:Y:S01]  /*1c20*/  SEL R90, R90, RZ, P3 ;  /* 0x000000ff5a5a7207 */ /* 0x000fe20001800000 */
[----:B------:R5:W-:Y:S01]  /*1c30*/  LDGSTS.E [R7+0x8000], [R28.64], P1 ;  /* 0x080000001c077fae */ /* 0x000be20008921846 */
[----:B------:R-:W-:Y:S01]  /*1c40*/  SEL R91, R91, RZ, P3 ;  /* 0x000000ff5b5b7207 */ /* 0x000fe20001800000 */
        /* <DEDUP_REMOVED lines=8> */
[C---:B------:R-:W-:Y:S01]  /*1cd0*/  IMAD.WIDE R42, R13.reuse, 0x4, R42 ;  /* 0x000000040d2a7825 */ /* 0x040fe200078e022a */
[----:B------:R-:W-:Y:S01]  /*1ce0*/  SEL R96, R96, RZ, P3 ;  /* 0x000000ff60607207 */ /* 0x000fe20001800000 */
[----:B------:R4:W-:Y:S02]  /*1cf0*/  LDGSTS.E [R7+0x8c00], [R22.64], P1 ;  /* 0x08c0000016077fae */ /* 0x0009e40008921846 */
[----:B-1----:R-:W-:-:S02]  /*1d00*/  IMAD.WIDE R40, R13, 0x4, R40 ;  /* 0x000000040d287825 */ /* 0x002fc400078e0228 */
[----:B------:R1:W-:Y:S02]  /*1d10*/  LDGSTS.E [R7+0x9000], [R20.64], P1 ;  /* 0x0900000014077fae */ /* 0x0003e40008921846 */
[C---:B--2---:R-:W-:Y:S02]  /*1d20*/  IMAD.WIDE R38, R13.reuse, 0x4, R38 ;  /* 0x000000040d267825 */ /* 0x044fe400078e0226 */
[----:B------:R2:W-:Y:S02]  /*1d30*/  LDGSTS.E [R7+0x9400], [R18.64], P1 ;  /* 0x0940000012077fae */ /* 0x0005e40008921846 */
[C---:B---3--:R-:W-:Y:S02]  /*1d40*/  IMAD.WIDE R36, R13.reuse, 0x4, R36 ;  /* 0x000000040d247825 */ /* 0x048fe400078e0224 */
[----:B------:R3:W-:Y:S02]  /*1d50*/  LDGSTS.E [R7+0x9800], [R16.64], P1 ;  /* 0x0980000010077fae */ /* 0x0007e40008921846 */
[----:B----4-:R-:W-:-:S02]  /*1d60*/  IMAD.WIDE R34, R13, 0x4, R34 ;  /* 0x000000040d227825 */ /* 0x010fc400078e0222 */
[----:B------:R4:W-:Y:S01]  /*1d70*/  LDGSTS.E [R7+0x9c00], [R14.64], P1 ;  /* 0x09c000000e077fae */ /* 0x0009e20008921846 */
[----:B------:R-:W-:-:S03]  /*1d80*/  ISETP.NE.U32.AND P1, PT, R89, RZ, PT ;  /* 0x000000ff5900720c */ /* 0x000fc60003f25070 */
[----:B------:R-:W0:Y:S04]  /*1d90*/  LDGDEPBAR ;  /* 0x00000000000079af */ /* 0x000e280000000000 */
[----:B------:R-:W-:Y:S06]  /*1da0*/  BAR.SYNC.DEFER_BLOCKING 0x0 ;  /* 0x0000000000007b1d */ /* 0x000fec0000010000 */
[----:B------:R-:W-:Y:S01]  /*1db0*/  @!PT LDS RZ, [RZ] ;  /* 0x00000000fffff984 */ /* 0x000fe20000000800 */
[----:B------:R-:W-:Y:S01]  /*1dc0*/  @!PT LDS RZ, [RZ] ;  /* 0x00000000fffff984 */ /* 0x000fe20000000800 */
[----:B------:R-:W-:Y:S01]  /*1dd0*/  @!PT LDS RZ, [RZ] ;  /* 0x00000000fffff984 */ /* 0x000fe20000000800 */
[----:B------:R1:W-:Y:S01]  /*1de0*/  LDGSTS.E [R8+0x4000], [R78.64], P4 ;  /* 0x040000004e087fae */ /* 0x0003e2000a121846 */
[----:B------:R-:W-:-:S03]  /*1df0*/  ISETP.NE.U32.AND P4, PT, R90, RZ, PT ;  /* 0x000000ff5a00720c */ /* 0x000fc60003f85070 */
        /* <DEDUP_REMOVED lines=13> */
[----:B------:R-:W-:-:S03]  /*1ed0*/  ISETP.GE.AND P5, PT, R146, UR4, PT ;  /* 0x0000000492007c0c */ /* 0x000fc6000bfa6270 */
[----:B------:R3:W-:Y:S01]  /*1ee0*/  LDGSTS.E [R0+0x4400], [R58.64], P6 ;  /* 0x044000003a007fae */ /* 0x0007e2000b121846 */
[----:B------:R-:W-:Y:S02]  /*1ef0*/  ISETP.GE.AND P6, PT, R138, UR4, PT ;  /* 0x000000048a007c0c */ /* 0x000fe4000bfc6270 */
[----:B-1----:R-:W-:Y:S01]  /*1f00*/  SEL R62, RZ, 0x4, P5 ;  /* 0x00000004ff3e7807 */ /* 0x002fe20002800000 */
[----:B------:R1:W-:Y:S01]  /*1f10*/  LDGSTS.E [R0+0x4c00], [R56.64], P1 ;  /* 0x04c0000038007fae */ /* 0x0003e20008921846 */
[----:B------:R-:W-:Y:S02]  /*1f20*/  ISETP.GE.AND P1, PT, R142, UR4, PT ;  /* 0x000000048e007c0c */ /* 0x000fe4000bf26270 */
[----:B------:R-:W-:Y:S01]  /*1f30*/  ISETP.GE.AND P5, PT, R5, UR4, PT ;  /* 0x0000000405007c0c */ /* 0x000fe2000bfa6270 */
[----:B------:R1:W-:Y:S01]  /*1f40*/  LDGSTS.E [R0+0x5400], [R44.64], P4 ;  /* 0x054000002c007fae */ /* 0x0003e2000a121846 */
[----:B--2---:R-:W-:Y:S02]  /*1f50*/  SEL R30, RZ, 0x4, P1 ;  /* 0x00000004ff1e7807 */ /* 0x004fe40000800000 */
[----:B------:R-:W-:Y:S01]  /*1f60*/  ISETP.GE.AND P1, PT, R134, UR4, PT ;  /* 0x0000000486007c0c */ /* 0x000fe2000bf26270 */
[----:B------:R1:W-:Y:S01]  /*1f70*/  LDGSTS.E [R0+0x5c00], [R42.64], P2 ;  /* 0x05c000002a007fae */ /* 0x0003e20009121846 */
[----:B------:R-:W-:-:S02]  /*1f80*/  SEL R31, RZ, 0x4, P6 ;  /* 0x00000004ff1f7807 */ /* 0x000fc40003000000 */
[----:B------:R-:W-:Y:S02]  /*1f90*/  SEL R32, RZ, 0x4, P1 ;  /* 0x00000004ff207807 */ /* 0x000fe40000800000 */
[----:B------:R-:W-:Y:S02]  /*1fa0*/  SEL R62, R62, RZ, P3 ;  /* 0x000000ff3e3e7207 */ /* 0x000fe40001800000 */
[----:B------:R-:W-:Y:S02]  /*1fb0*/  SEL R30, R30, RZ, P3 ;  /* 0x000000ff1e1e7207 */ /* 0x000fe40001800000 */
[----:B------:R-:W-:Y:S02]  /*1fc0*/  SEL R33, RZ, 0x4, P5 ;  /* 0x00000004ff217807 */ /* 0x000fe40002800000 */
[----:B------:R-:W-:Y:S02]  /*1fd0*/  SEL R31, R31, RZ, P3 ;  /* 0x000000ff1f1f7207 */ /* 0x000fe40001800000 */
[----:B------:R-:W-:-:S02]  /*1fe0*/  SEL R32, R32, RZ, P3 ;  /* 0x000000ff20207207 */ /* 0x000fc40001800000 */
[----:B------:R-:W-:Y:S02]  /*1ff0*/  ISETP.NE.U32.AND P6, PT, R62, RZ, PT ;  /* 0x000000ff3e00720c */ /* 0x000fe40003fc5070 */
[----:B------:R-:W-:Y:S02]  /*2000*/  ISETP.NE.U32.AND P1, PT, R30, RZ, PT ;  /* 0x000000ff1e00720c */ /* 0x000fe40003f25070 */
[----:B------:R-:W-:Y:S02]  /*2010*/  SEL R33, R33, RZ, P3 ;  /* 0x000000ff21217207 */ /* 0x000fe40001800000 */
[----:B------:R-:W-:Y:S01]  /*2020*/  ISETP.NE.U32.AND P3, PT, R31, RZ, PT ;  /* 0x000000ff1f00720c */ /* 0x000fe20003f65070 */
[----:B------:R-:W-:Y:S01]  /*2030*/  IMAD.MOV.U32 R31, RZ, RZ, c[0x0][0x18c] ;  /* 0x00006300ff1f7624 */ /* 0x000fe200078e00ff */
[----:B------:R-:W-:Y:S02]  /*2040*/  ISETP.NE.U32.AND P4, PT, R32, RZ, PT ;  /* 0x000000ff2000720c */ /* 0x000fe40003f85070 */
[----:B------:R-:W-:Y:S01]  /*2050*/  ISETP.NE.U32.AND P5, PT, R33, RZ, PT ;  /* 0x000000ff2100720c */ /* 0x000fe20003fa5070 */
[----:B------:R-:W-:-:S02]  /*2060*/  IMAD.SHL.U32 R31, R31, 0x20, RZ ;  /* 0x000000201f1f7824 */ /* 0x000fc400078e00ff */
[----:B------:R1:W-:Y:S02]  /*2070*/  LDGSTS.E [R0+0x6400], [R40.64], P6 ;  /* 0x0640000028007fae */ /* 0x0003e4000b121846 */
[C---:B-----5:R-:W-:Y:S02]  /*2080*/  IMAD.WIDE R28, R31.reuse, 0x4, R28 ;  /* 0x000000041f1c7825 */ /* 0x060fe400078e021c */
[----:B------:R1:W-:Y:S02]  /*2090*/  LDGSTS.E [R0+0x6c00], [R38.64], P1 ;  /* 0x06c0000026007fae */ /* 0x0003e40008921846 */
[C---:B------:R-:W-:Y:S02]  /*20a0*/  IMAD.WIDE R26, R31.reuse, 0x4, R26 ;  /* 0x000000041f1a7825 */ /* 0x040fe400078e021a */
[----:B------:R1:W-:Y:S02]  /*20b0*/  LDGSTS.E [R0+0x7400], [R36.64], P3 ;  /* 0x0740000024007fae */ /* 0x0003e40009921846 */
[----:B------:R-:W-:-:S02]  /*20c0*/  IMAD.WIDE R24, R31, 0x4, R24 ;  /* 0x000000041f187825 */ /* 0x000fc400078e0218 */
[----:B------:R1:W-:Y:S02]  /*20d0*/  LDGSTS.E [R0+0x7c00], [R34.64], P4 ;  /* 0x07c0000022007fae */ /* 0x0003e4000a121846 */
[C---:B------:R-:W-:Y:S02]  /*20e0*/  IMAD.WIDE R22, R31.reuse, 0x4, R22 ;  /* 0x000000041f167825 */ /* 0x040fe400078e0216 */
[----:B------:R-:W0:Y:S02]  /*20f0*/  LDGDEPBAR ;  /* 0x00000000000079af */ /* 0x000e240000000000 */
[C---:B------:R-:W-:Y:S02]  /*2100*/  IMAD.WIDE R20, R31.reuse, 0x4, R20 ;  /* 0x000000041f147825 */ /* 0x040fe400078e0214 */
[----:B------:R1:W-:Y:S02]  /*2110*/  LDGSTS.E [R7+0xa000], [R28.64], P5 ;  /* 0x0a0000001c077fae */ /* 0x0003e4000a921846 */
[----:B------:R-:W-:-:S02]  /*2120*/  IMAD.WIDE R18, R31, 0x4, R18 ;  /* 0x000000041f127825 */ /* 0x000fc400078e0212 */
[----:B------:R1:W-:Y:S02]  /*2130*/  LDGSTS.E [R7+0xa400], [R26.64], P5 ;  /* 0x0a4000001a077fae */ /* 0x0003e4000a921846 */
[C---:B---3--:R-:W-:Y:S02]  /*2140*/  IMAD.WIDE R16, R31.reuse, 0x4, R16 ;  /* 0x000000041f107825 */ /* 0x048fe400078e0210 */
[----:B------:R1:W-:Y:S02]  /*2150*/  LDGSTS.E [R7+0xa800], [R24.64], P5 ;  /* 0x0a80000018077fae */ /* 0x0003e4000a921846 */
[----:B----4-:R-:W-:Y:S02]  /*2160*/  IMAD.WIDE R14, R31, 0x4, R14 ;  /* 0x000000041f0e7825 */ /* 0x010fe400078e020e */
[----:B------:R1:W-:Y:S04]  /*2170*/  LDGSTS.E [R7+0xac00], [R22.64], P5 ;  /* 0x0ac0000016077fae */ /* 0x0003e8000a921846 */
[----:B------:R1:W-:Y:S04]  /*2180*/  LDGSTS.E [R7+0xb000], [R20.64], P5 ;  /* 0x0b00000014077fae */ /* 0x0003e8000a921846 */
[----:B------:R1:W-:Y:S04]  /*2190*/  LDGSTS.E [R7+0xb400], [R18.64], P5 ;  /* 0x0b40000012077fae */ /* 0x0003e8000a921846 */
[----:B------:R1:W-:Y:S04]  /*21a0*/  LDGSTS.E [R7+0xb800], [R16.64], P5 ;  /* 0x0b80000010077fae */ /* 0x0003e8000a921846 */
[----:B------:R1:W-:Y:S04]  /*21b0*/  LDGSTS.E [R7+0xbc00], [R14.64], P5 ;  /* 0x0bc000000e077fae */ /* 0x0003e8000a921846 */
[----:B------:R-:W0:Y:S01]  /*21c0*/  LDGDEPBAR ;  /* 0x00000000000079af */ /* 0x000e220000000000 */
[----:B------:R-:W-:Y:S05]  /*21d0*/  @P0 BRA `(.L_x_0) ;  /* 0x0000012000000947 */ /* 0x000fea0003800000 */
[----:B-1----:R-:W-:Y:S01]  /*21e0*/  IMAD.SHL.U32 R14, R10, 0x20, RZ ;  /* 0x000000200a0e7824 */ /* 0x002fe200078e00ff */
[----:B------:R-:W-:Y:S01]  /*21f0*/  CS2R R76, SRZ ;  /* 0x00000000004c7805 */ /* 0x000fe2000001ff00 */
        /* <DEDUP_REMOVED lines=15> */
[----:B------:R-:W-:Y:S05]  /*22f0*/  BRA `(.L_x_1) ;  /* 0x0000174000007947 */ /* 0x000fea0003800000 */
.L_x_0:
[----:B-1----:R-:W-:Y:S01]  /*2300*/  SHF.R.S32.HI R14, RZ, 0x1f, R135 ;  /* 0x0000001fff0e7819 */ /* 0x002fe20000011487 */
[----:B------:R-:W-:Y:S01]  /*2310*/  IMAD.SHL.U32 R34, R31, 0x8, RZ ;  /* 0x000000081f227824 */ /* 0x000fe200078e00ff */
[----:B------:R-:W-:Y:S01]  /*2320*/  SHF.R.S32.HI R17, RZ, 0x1f, R76 ;  /* 0x0000001fff117819 */ /* 0x000fe2000001144c */
[----:B------:R-:W-:Y:S01]  /*2330*/  CS2R R78, SRZ ;  /* 0x00000000004e7805 */ /* 0x000fe2000001ff00 */
[----:B------:R-:W-:Y:S01]  /*2340*/  SHF.R.S32.HI R18, RZ, 0x1f, R75 ;  /* 0x0000001fff127819 */ /* 0x000fe2000001144b */
[----:B------:R-:W-:Y:S01]  /*2350*/  CS2R R84, SRZ ;  /* 0x0000000000547805 */ /* 0x000fe2000001ff00 */
[----:B------:R-:W-:Y:S01]  /*2360*/  SHF.L.U64.HI R135, R135, 0x2, R14 ;  /* 0x0000000287877819 */ /* 0x000fe2000001020e */
[----:B------:R-:W-:Y:S01]  /*2370*/  CS2R R86, SRZ ;  /* 0x0000000000567805 */ /* 0x000fe2000001ff00 */
[----:B------:R-:W-:Y:S01]  /*2380*/  SHF.R.S32.HI R19, RZ, 0x1f, R70 ;  /* 0x0000001fff137819 */ /* 0x000fe20000011446 */
[----:B------:R-:W-:Y:S01]  /*2390*/  CS2R R102, SRZ ;  /* 0x0000000000667805 */ /* 0x000fe2000001ff00 */
[----:B------:R-:W-:Y:S01]  /*23a0*/  SHF.R.S32.HI R14, RZ, 0x1f, R69 ;  /* 0x0000001fff0e7819 */ /* 0x000fe20000011445 */
[----:B------:R-:W-:Y:S01]  /*23b0*/  CS2R R62, SRZ ;  /* 0x00000000003e7805 */ /* 0x000fe2000001ff00 */
[----:B------:R-:W-:Y:S01]  /*23c0*/  SHF.L.U64.HI R16, R76, 0x2, R17 ;  /* 0x000000024c107819 */ /* 0x000fe20000010211 */
[----:B------:R-:W-:Y:S01]  /*23d0*/  CS2R R92, SRZ ;  /* 0x00000000005c7805 */ /* 0x000fe2000001ff00 */
[----:B------:R-:W-:Y:S01]  /*23e0*/  SHF.L.U64.HI R17, R75, 0x2, R18 ;  /* 0x000000024b117819 */ /* 0x000fe20000010212 */
[----:B------:R-:W-:Y:S01]  /*23f0*/  CS2R R94, SRZ ;  /* 0x00000000005e7805 */ /* 0x000fe2000001ff00 */
[----:B------:R-:W-:Y:S01]  /*2400*/  SHF.L.U64.HI R18, R70, 0x2, R19 ;  /* 0x0000000246127819 */ /* 0x000fe20000010213 */
[----:B------:R-:W-:Y:S01]  /*2410*/  CS2R R66, SRZ ;  /* 0x0000000000427805 */ /* 0x000fe2000001ff00 */
[----:B------:R-:W-:Y:S01]  /*2420*/  SHF.L.U64.HI R19, R69, 0x2, R14 ;  /* 0x0000000245137819 */ /* 0x000fe2000001020e */
[----:B------:R-:W-:Y:S01]  /*2430*/  CS2R R72, SRZ ;  /* 0x0000000000487805 */ /* 0x000fe2000001ff00 */
[----:B------:R-:W-:Y:S01]  /*2440*/  SHF.R.S32.HI R14, RZ, 0x1f, R65 ;  /* 0x0000001fff0e7819 */ /* 0x000fe20000011441 */
[----:B------:R-:W-:Y:S01]  /*2450*/  UIADD3 UR5, UR5, -0x40, URZ ;  /* 0xffffffc005057890 */ /* 0x000fe2000fffe03f */
[----:B------:R-:W-:Y:S01]  /*2460*/  SHF.R.S32.HI R25, RZ, 0x1f, R60 ;  /* 0x0000001fff197819 */ /* 0x000fe2000001143c */
[----:B------:R-:W-:Y:S01]  /*2470*/  UMOV UR4, URZ ;  /* 0x0000003f00047c82 */ /* 0x000fe20008000000 */
[----:B------:R-:W-:-:S02]  /*2480*/  SHF.R.S32.HI R26, RZ, 0x1f, R77 ;  /* 0x0000001fff1a7819 */ /* 0x000fc4000001144d */
[----:B------:R-:W-:Y:S02]  /*2490*/  SHF.L.U64.HI R23, R65, 0x2, R14 ;  /* 0x0000000241177819 */ /* 0x000fe4000001020e */
[----:B------:R-:W-:Y:S02]  /*24a0*/  SHF.R.S32.HI R27, RZ, 0x1f, R64 ;  /* 0x0000001fff1b7819 */ /* 0x000fe40000011440 */
[----:B------:R-:W-:Y:S02]  /*24b0*/  SHF.R.S32.HI R14, RZ, 0x1f, R55 ;  /* 0x0000001fff0e7819 */ /* 0x000fe40000011437 */
[----:B------:R-:W-:Y:S02]  /*24c0*/  SHF.L.U64.HI R24, R60, 0x2, R25 ;  /* 0x000000023c187819 */ /* 0x000fe40000010219 */
[----:B------:R-:W-:Y:S02]  /*24d0*/  SHF.R.S32.HI R32, RZ, 0x1f, R31 ;  /* 0x0000001fff207819 */ /* 0x000fe4000001141f */
[----:B------:R-:W-:-:S02]  /*24e0*/  SHF.L.U64.HI R25, R77, 0x2, R26 ;  /* 0x000000024d197819 */ /* 0x000fc4000001021a */
[----:B------:R-:W-:Y:S01]  /*24f0*/  SHF.L.U64.HI R26, R64, 0x2, R27 ;  /* 0x00000002401a7819 */ /* 0x000fe2000001021b */
[----:B------:R-:W-:Y:S01]  /*2500*/  CS2R R76, SRZ ;  /* 0x00000000004c7805 */ /* 0x000fe2000001ff00 */
[----:B------:R-:W-:Y:S01]  /*2510*/  SHF.L.U64.HI R27, R55, 0x2, R14 ;  /* 0x00000002371b7819 */ /* 0x000fe2000001020e */
[----:B------:R-:W-:Y:S01]  /*2520*/  CS2R R64, SRZ ;  /* 0x0000000000407805 */ /* 0x000fe2000001ff00 */
[----:B------:R-:W-:Y:S02]  /*2530*/  SHF.R.S32.HI R29, RZ, 0x1f, R50 ;  /* 0x0000001fff1d7819 */ /* 0x000fe40000011432 */
[----:B------:R-:W-:Y:S02]  /*2540*/  SHF.L.U64.HI R35, R31, 0x3, R32 ;  /* 0x000000031f237819 */ /* 0x000fe40000010220 */
[----:B------:R-:W-:Y:S02]  /*2550*/  SHF.R.S32.HI R14, RZ, 0x1f, R51 ;  /* 0x0000001fff0e7819 */ /* 0x000fe40000011433 */
[----:B------:R-:W-:-:S02]  /*2560*/  LEA R43, P3, R51, R34, 0x2 ;  /* 0x00000022332b7211 */ /* 0x000fc400078610ff */
[----:B------:R-:W-:Y:S02]  /*2570*/  SHF.R.S32.HI R28, RZ, 0x1f, R101 ;  /* 0x0000001fff1c7819 */ /* 0x000fe40000011465 */
[----:B------:R-:W-:Y:S02]  /*2580*/  LEA R44, P0, R101, R34, 0x2 ;  /* 0x00000022652c7211 */ /* 0x000fe400078010ff */
[----:B------:R-:W-:Y:S02]  /*2590*/  LEA.HI R37, R29, R50, RZ, 0x5 ;  /* 0x000000321d257211 */ /* 0x000fe400078f28ff */
[----:B------:R-:W-:Y:S02]  /*25a0*/  LEA.HI.X R51, R51, R35, R14, 0x2, P3 ;  /* 0x0000002333337211 */ /* 0x000fe400018f140e */
[----:B------:R-:W-:Y:S02]  /*25b0*/  SHF.R.S32.HI R29, RZ, 0x1f, R52 ;  /* 0x0000001fff1d7819 */ /* 0x000fe40000011434 */
[----:B------:R-:W-:-:S02]  /*25c0*/  LEA R42, P2, R52, R34, 0x2 ;  /* 0x00000022342a7211 */ /* 0x000fc400078410ff */
[----:B------:R-:W-:Y:S02]  /*25d0*/  LOP3.LUT R14, R10, 0x7, RZ, 0xc0, !PT ;  /* 0x000000070a0e7812 */ /* 0x000fe400078ec0ff */
[-C--:B------:R-:W-:Y:S02]  /*25e0*/  LEA.HI.X R120, R101, R35.reuse, R28, 0x2, P0 ;  /* 0x0000002365787211 */ /* 0x080fe400000f141c */
[----:B------:R-:W-:Y:S01]  /*25f0*/  SHF.R.S32.HI R33, RZ, 0x1f, R54 ;  /* 0x0000001fff217819 */ /* 0x000fe20000011436 */
[----:B------:R-:W-:Y:S01]  /*2600*/  CS2R R100, SRZ ;  /* 0x0000000000647805 */ /* 0x000fe2000001ff00 */
[----:B------:R-:W-:Y:S02]  /*2610*/  LEA R40, P0, R54, R34, 0x2 ;  /* 0x0000002236287211 */ /* 0x000fe400078010ff */
[-C--:B------:R-:W-:Y:S01]  /*2620*/  LEA.HI.X R52, R52, R35.reuse, R29, 0x2, P2 ;  /* 0x0000002334347211 */ /* 0x080fe200010f141d */
[----:B------:R-:W-:Y:S01]  /*2630*/  IMAD R29, R14, 0x90, RZ ;  /* 0x000000900e1d7824 */ /* 0x000fe200078e02ff */
[----:B------:R-:W-:Y:S01]  /*2640*/  LEA.HI.X R54, R54, R35, R33, 0x2, P0 ;  /* 0x0000002336367211 */ /* 0x000fe200000f1421 */
[C---:B------:R-:W-:Y:S01]  /*2650*/  IMAD.SHL.U32 R14, R10.reuse, 0x2, RZ ;  /* 0x000000020a0e7824 */ /* 0x040fe200078e00ff */
[----:B------:R-:W-:-:S02]  /*2660*/  LOP3.LUT R39, R10, 0x3, RZ, 0xc0, !PT ;  /* 0x000000030a277812 */ /* 0x000fc400078ec0ff */
[----:B------:R-:W-:Y:S02]  /*2670*/  SHF.R.S32.HI R28, RZ, 0x1f, R53 ;  /* 0x0000001fff1c7819 */ /* 0x000fe40000011435 */
[-C--:B------:R-:W-:Y:S01]  /*2680*/  LEA R41, P1, R53, R34.reuse, 0x2 ;  /* 0x0000002235297211 */ /* 0x080fe200078210ff */
[----:B------:R-:W-:Y:S01]  /*2690*/  IMAD R127, R39, 0x220, RZ ;  /* 0x00000220277f7824 */ /* 0x000fe200078e02ff */
[----:B------:R-:W-:Y:S02]  /*26a0*/  SHF.R.S32.HI R30, RZ, 0x1f, R49 ;  /* 0x0000001fff1e7819 */ /* 0x000fe40000011431 */
[----:B------:R-:W-:Y:S02]  /*26b0*/  LEA R121, P0, R49, R34, 0x2 ;  /* 0x0000002231797211 */ /* 0x000fe400078010ff */
[----:B------:R-:W-:Y:S02]  /*26c0*/  SHF.R.S32.HI R21, RZ, 0x1f, R68 ;  /* 0x0000001fff157819 */ /* 0x000fe40000011444 */
[----:B------:R-:W-:-:S02]  /*26d0*/  SHF.R.S32.HI R22, RZ, 0x1f, R71 ;  /* 0x0000001fff167819 */ /* 0x000fc40000011447 */
[-C--:B------:R-:W-:Y:S02]  /*26e0*/  LEA.HI.X R53, R53, R35.reuse, R28, 0x2, P1 ;  /* 0x0000002335357211 */ /* 0x080fe400008f141c */
[----:B------:R-:W-:Y:S01]  /*26f0*/  LEA.HI.X R49, R49, R35, R30, 0x2, P0 ;  /* 0x0000002331317211 */ /* 0x000fe200000f141e */
[----:B------:R-:W-:Y:S01]  /*2700*/  IMAD R30, R134, c[0x0][0x188], RZ ;  /* 0x00006200861e7a24 */ /* 0x000fe200078e02ff */
[----:B------:R-:W-:Y:S01]  /*2710*/  LOP3.LUT R133, R29, 0x30, R14, 0x78, !PT ;  /* 0x000000301d857812 */ /* 0x000fe200078e780e */
[----:B------:R-:W-:Y:S01]  /*2720*/  IMAD.SHL.U32 R14, R10, 0x20, RZ ;  /* 0x000000200a0e7824 */ /* 0x000fe200078e00ff */
[----:B------:R-:W-:Y:S01]  /*2730*/  SHF.R.S32.HI R33, RZ, 0x1f, R48 ;  /* 0x0000001fff217819 */ /* 0x000fe20000011430 */
[----:B------:R-:W-:Y:S01]  /*2740*/  IMAD.SHL.U32 R29, R31, 0x4, RZ ;  /* 0x000000041f1d7824 */ /* 0x000fe200078e00ff */
[----:B------:R-:W-:Y:S02]  /*2750*/  SHF.R.S32.HI R28, RZ, 0x1f, R47 ;  /* 0x0000001fff1c7819 */ /* 0x000fe4000001142f */
[----:B------:R-:W-:-:S02]  /*2760*/  LEA R123, P1, R48, R34, 0x2 ;  /* 0x00000022307b7211 */ /* 0x000fc400078210ff */
[----:B------:R-:W-:Y:S01]  /*2770*/  LEA R125, P2, R47, R34, 0x2 ;  /* 0x000000222f7d7211 */ /* 0x000fe200078410ff */
[----:B------:R-:W-:Y:S01]  /*2780*/  IMAD.MOV.U32 R34, RZ, RZ, -0x1 ;  /* 0xffffffffff227424 */ /* 0x000fe200078e00ff */
[----:B------:R-:W-:Y:S02]  /*2790*/  LEA R38, P0, R13, R46, 0x3 ;  /* 0x0000002e0d267211 */ /* 0x000fe400078018ff */
[----:B------:R-:W-:Y:S02]  /*27a0*/  SHF.R.S32.HI R36, RZ, 0x1f, R13 ;  /* 0x0000001fff247819 */ /* 0x000fe4000001140d */
[----:B------:R-:W-:Y:S02]  /*27b0*/  IADD3 R39, P4, R44, c[0x0][0x168], RZ ;  /* 0x00005a002c277a10 */ /* 0x000fe40007f9e0ff */
[----:B------:R-:W-:Y:S02]  /*27c0*/  IADD3 R40, P5, R40, c[0x0][0x168], RZ ;  /* 0x00005a0028287a10 */ /* 0x000fe40007fbe0ff */
[----:B------:R-:W-:-:S02]  /*27d0*/  IADD3 R41, P3, R41, c[0x0][0x168], RZ ;  /* 0x00005a0029297a10 */ /* 0x000fc40007f7e0ff */
[----:B------:R-:W-:Y:S02]  /*27e0*/  SHF.L.U64.HI R20, R68, 0x2, R21 ;  /* 0x0000000244147819 */ /* 0x000fe40000010215 */
[----:B------:R-:W-:Y:S01]  /*27f0*/  SHF.L.U64.HI R21, R71, 0x2, R22 ;  /* 0x0000000247157819 */ /* 0x000fe20000010216 */
[----:B------:R-:W-:Y:S01]  /*2800*/  CS2R R68, SRZ ;  /* 0x0000000000447805 */ /* 0x000fe2000001ff00 */
[----:B------:R-:W-:Y:S01]  /*2810*/  SHF.R.S32.HI R15, RZ, 0x1f, R74 ;  /* 0x0000001fff0f7819 */ /* 0x000fe2000001144a */
[----:B------:R-:W-:Y:S01]  /*2820*/  CS2R R70, SRZ ;  /* 0x0000000000467805 */ /* 0x000fe2000001ff00 */
[----:B------:R-:W-:Y:S02]  /*2830*/  SHF.R.S32.HI R22, RZ, 0x1f, R61 ;  /* 0x0000001fff167819 */ /* 0x000fe4000001143d */
[-C--:B------:R-:W-:Y:S01]  /*2840*/  LEA.HI.X R48, R48, R35.reuse, R33, 0x2, P1 ;  /* 0x0000002330307211 */ /* 0x080fe200008f1421 */
[----:B------:R-:W-:Y:S01]  /*2850*/  IMAD R33, R140, c[0x0][0x188], RZ ;  /* 0x000062008c217a24 */ /* 0x000fe200078e02ff */
[----:B------:R-:W-:Y:S01]  /*2860*/  LEA.HI.X R47, R47, R35, R28, 0x2, P2 ;  /* 0x000000232f2f7211 */ /* 0x000fe200010f141c */
[----:B------:R-:W-:Y:S01]  /*2870*/  IMAD.MOV.U32 R35, RZ, RZ, 0x1 ;  /* 0x00000001ff237424 */ /* 0x000fe200078e00ff */
[----:B------:R-:W-:-:S02]  /*2880*/  LEA.HI.X R135, R13, R135, R36, 0x3, P0 ;  /* 0x000000870d877211 */ /* 0x000fc400000f1c24 */
[----:B------:R-:W-:Y:S02]  /*2890*/  IADD3.X R120, R120, c[0x0][0x16c], RZ, P4, !PT ;  /* 0x00005b0078787a10 */ /* 0x000fe400027fe4ff */
[----:B------:R-:W-:Y:S02]  /*28a0*/  IADD3.X R122, R54, c[0x0][0x16c], RZ, P5, !PT ;  /* 0x00005b00367a7a10 */ /* 0x000fe40002ffe4ff */
[----:B------:R-:W-:Y:S02]  /*28b0*/  IADD3.X R124, R53, c[0x0][0x16c], RZ, P3, !PT ;  /* 0x00005b00357c7a10 */ /* 0x000fe40001ffe4ff */
[----:B------:R-:W-:Y:S02]  /*28c0*/  IADD3 R38, P0, R38, c[0x0][0x160], RZ ;  /* 0x0000580026267a10 */ /* 0x000fe40007f1e0ff */
[----:B------:R-:W-:Y:S02]  /*28d0*/  SHF.R.S32.HI R37, RZ, 0x5, R37 ;  /* 0x00000005ff257819 */ /* 0x000fe40000011425 */
[----:B------:R-:W-:-:S02]  /*28e0*/  IADD3 R42, P1, R42, c[0x0][0x168], RZ ;  /* 0x00005a002a2a7a10 */ /* 0x000fc40007f3e0ff */
[----:B------:R-:W-:Y:S02]  /*28f0*/  IADD3 R43, P2, R43, c[0x0][0x168], RZ ;  /* 0x00005a002b2b7a10 */ /* 0x000fe40007f5e0ff */
[----:B------:R-:W-:Y:S02]  /*2900*/  IADD3 R121, P4, R121, c[0x0][0x168], RZ ;  /* 0x00005a0079797a10 */ /* 0x000fe40007f9e0ff */
[----:B------:R-:W-:Y:S02]  /*2910*/  IADD3 R123, P5, R123, c[0x0][0x168], RZ ;  /* 0x00005a007b7b7a10 */ /* 0x000fe40007fbe0ff */
[----:B------:R-:W-:Y:S02]  /*2920*/  IADD3 R125, P3, R125, c[0x0][0x168], RZ ;  /* 0x00005a007d7d7a10 */ /* 0x000fe40007f7e0ff */
[----:B------:R-:W-:Y:S02]  /*2930*/  LOP3.LUT R127, R127, 0xdc, R10, 0x78, !PT ;  /* 0x000000dc7f7f7812 */ /* 0x000fe400078e780a */
[----:B------:R-:W-:-:S02]  /*2940*/  LOP3.LUT R133, R133, 0x400, R14, 0xf8, !PT ;  /* 0x0000040085857812 */ /* 0x000fc400078ef80e */
[----:B------:R-:W-:Y:S02]  /*2950*/  SHF.L.U64.HI R15, R74, 0x2, R15 ;  /* 0x000000024a0f7819 */ /* 0x000fe4000001020f */
[----:B------:R-:W-:Y:S01]  /*2960*/  SHF.L.U64.HI R22, R61, 0x2, R22 ;  /* 0x000000023d167819 */ /* 0x000fe20000010216 */
[----:B------:R-:W-:Y:S01]  /*2970*/  CS2R R74, SRZ ;  /* 0x00000000004a7805 */ /* 0x000fe2000001ff00 */
[----:B------:R-:W-:Y:S01]  /*2980*/  SHF.L.U64.HI R28, R31, 0x2, R32 ;  /* 0x000000021f1c7819 */ /* 0x000fe20000010220 */
[----:B------:R-:W-:Y:S01]  /*2990*/  IMAD R31, R136, c[0x0][0x188], RZ ;  /* 0x00006200881f7a24 */ /* 0x000fe200078e02ff */
[----:B------:R-:W-:Y:S01]  /*29a0*/  CS2R R60, SRZ ;  /* 0x00000000003c7805 */ /* 0x000fe2000001ff00 */
[----:B------:R-:W-:Y:S01]  /*29b0*/  IMAD R32, R138, c[0x0][0x188], RZ ;  /* 0x000062008a207a24 */ /* 0x000fe200078e02ff */
[----:B------:R-:W-:Y:S02]  /*29c0*/  SHF.L.U64.HI R36, R13, 0x2, R36 ;  /* 0x000000020d247819 */ /* 0x000fe40000010224 */
[----:B------:R-:W-:-:S02]  /*29d0*/  IADD3.X R126, R52, c[0x0][0x16c], RZ, P1, !PT ;  /* 0x00005b00347e7a10 */ /* 0x000fc40000ffe4ff */
[----:B------:R-:W-:Y:S02]  /*29e0*/  IADD3.X R128, R51, c[0x0][0x16c], RZ, P2, !PT ;  /* 0x00005b0033807a10 */ /* 0x000fe400017fe4ff */
[----:B------:R-:W-:Y:S02]  /*29f0*/  IADD3.X R129, R49, c[0x0][0x16c], RZ, P4, !PT ;  /* 0x00005b0031817a10 */ /* 0x000fe400027fe4ff */
[----:B------:R-:W-:Y:S02]  /*2a00*/  IADD3.X R130, R48, c[0x0][0x16c], RZ, P5, !PT ;  /* 0x00005b0030827a10 */ /* 0x000fe40002ffe4ff */
[----:B------:R-:W-:Y:S02]  /*2a10*/  IADD3.X R131, R47, c[0x0][0x16c], RZ, P3, !PT ;  /* 0x00005b002f837a10 */ /* 0x000fe40001ffe4ff */
[----:B------:R-:W-:Y:S02]  /*2a20*/  IADD3.X R135, R135, c[0x0][0x164], RZ, P0, !PT ;  /* 0x0000590087877a10 */ /* 0x000fe400007fe4ff */
[----:B------:R-:W-:-:S02]  /*2a30*/  IADD3 R132, R37, -0x2, RZ ;  /* 0xfffffffe25847810 */ /* 0x000fc40007ffe0ff */
[----:B------:R-:W-:Y:S02]  /*2a40*/  LOP3.LUT R137, R127, 0x20, RZ, 0x3c, !PT ;  /* 0x000000207f897812 */ /* 0x000fe400078e3cff */
[----:B------:R-:W-:Y:S02]  /*2a50*/  LOP3.LUT R139, R133, 0x40, RZ, 0x3c, !PT ;  /* 0x00000040858b7812 */ /* 0x000fe400078e3cff */
.L_x_2:
[----:B------:R-:W-:-:S04]  /*2a60*/  DEPBAR.LE SB0, 0x2 ;  /* 0x000080800000791a */ /* 0x000fc80000000000 */
[----:B------:R-:W-:Y:S01]  /*2a70*/  IADD3 R34, R34, 0x1, RZ ;  /* 0x0000000122227810 */ /* 0x000fe20007ffe0ff */
[----:B------:R-:W-:Y:S01]  /*2a80*/  BAR.SYNC.DEFER_BLOCKING 0x0 ;  /* 0x0000000000007b1d */ /* 0x000fe20000010000 */
[----:B------:R-:W-:Y:S02]  /*2a90*/  ISETP.GE.AND P2, PT, R158, UR5, PT ;  /* 0x000000059e007c0c */ /* 0x000fe4000bf46270 */
[----:B------:R-:W-:Y:S02]  /*2aa0*/  ISETP.GT.AND P0, PT, R34, 0x1, PT ;  /* 0x000000012200780c */ /* 0x000fe40003f04270 */
[----:B------:R-:W-:Y:S02]  /*2ab0*/  ISETP.GE.AND P3, PT, R156, UR5, PT ;  /* 0x000000059c007c0c */ /* 0x000fe4000bf66270 */
[----:B------:R-:W-:Y:S02]  /*2ac0*/  SEL R34, R34, RZ, !P0 ;  /* 0x000000ff22227207 */ /* 0x000fe40004000000 */
[----:B------:R-:W-:-:S02]  /*2ad0*/  ISETP.GE.AND P0, PT, R160, UR5, PT ;  /* 0x00000005a0007c0c */ /* 0x000fc4000bf06270 */
[----:B------:R-:W-:Y:S01]  /*2ae0*/  ISETP.LE.AND P1, PT, R132, UR4, PT ;  /* 0x0000000484007c0c */ /* 0x000fe2000bf23270 */
[C---:B------:R-:W-:Y:S01]  /*2af0*/  IMAD R163, R34.reuse, 0x4000, R127 ;  /* 0x0000400022a37824 */ /* 0x040fe200078e027f */
[----:B------:R-:W-:Y:S01]  /*2b00*/  IADD3 R35, R35, 0x1, RZ ;  /* 0x0000000123237810 */ /* 0x000fe20007ffe0ff */
[----:B------:R-:W-:Y:S01]  /*2b10*/  IMAD R162, R34, 0x4000, R137 ;  /* 0x0000400022a27824 */ /* 0x000fe200078e0289 */
[----:B------:R-:W-:Y:S01]  /*2b20*/  ISETP.GE.AND P5, PT, R148, UR5, PT ;  /* 0x0000000594007c0c */ /* 0x000fe2000bfa6270 */
[----:B------:R-:W-:Y:S01]  /*2b30*/  IMAD R88, R34, 0x2000, R133 ;  /* 0x0000200022587824 */ /* 0x000fe200078e0285 */
[----:B------:R-:W-:Y:S01]  /*2b40*/  ISETP.GT.AND P6, PT, R35, 0x1, PT ;  /* 0x000000012300780c */ /* 0x000fe20003fc4270 */
[----:B------:R-:W-:-:S03]  /*2b50*/  UIADD3 UR4, UR4, 0x1, URZ ;  /* 0x0000000104047890 */ /* 0x000fc6000fffe03f */
[----:B------:R-:W-:Y:S02]  /*2b60*/  SEL R35, R35, RZ, !P6 ;  /* 0x000000ff23237207 */ /* 0x000fe40007000000 */
[----:B------:R-:W-:Y:S01]  /*2b70*/  ISETP.GE.AND P6, PT, R140, UR5, PT ;  /* 0x000000058c007c0c */ /* 0x000fe2000bfc6270 */
[----:B------:R-:W-:Y:S04]  /*2b80*/  LDS R108, [R163] ;  /* 0x00000000a36c7984 */ /* 0x000fe80000000800 */
[----:B------:R-:W-:Y:S04]  /*2b90*/  LDS R110, [R163+0x800] ;  /* 0x00080000a36e7984 */ /* 0x000fe80000000800 */
[----:B------:R-:W-:Y:S04]  /*2ba0*/  LDS R109, [R162] ;  /* 0x00000000a26d7984 */ /* 0x000fe80000000800 */
[----:B------:R-:W-:Y:S04]  /*2bb0*/  LDS R111, [R162+0x800] ;  /* 0x00080000a26f7984 */ /* 0x000fe80000000800 */
[----:B------:R-:W1:Y:S04]  /*2bc0*/  LDSM.16.M88.4 R56, [R88+0x8000] ;  /* 0x008000005838783b */ /* 0x000e680000000200 */
[----:B------:R-:W2:Y:S04]  /*2bd0*/  LDSM.16.M88.4 R52, [R88+0x8800] ;  /* 0x008800005834783b */ /* 0x000ea80000000200 */
[----:B------:R-:W3:Y:S04]  /*2be0*/  LDSM.16.M88.4 R48, [R88+0x9000] ;  /* 0x009000005830783b */ /* 0x000ee80000000200 */
[----:B------:R-:W4:Y:S04]  /*2bf0*/  LDSM.16.M88.4 R44, [R88+0x9800] ;  /* 0x00980000582c783b */ /* 0x000f280000000200 */
[----:B------:R-:W-:Y:S04]  /*2c00*/  LDS R80, [R163+0x100] ;  /* 0x00010000a3507984 */ /* 0x000fe80000000800 */
[----:B------:R-:W-:Y:S04]  /*2c10*/  LDS R82, [R163+0x900] ;  /* 0x00090000a3527984 */ /* 0x000fe80000000800 */
[----:B------:R-:W-:Y:S04]  /*2c20*/  LDS R81, [R162+0x100] ;  /* 0x00010000a2517984 */ /* 0x000fe80000000800 */
[----:B------:R-:W5:Y:S04]  /*2c30*/  LDS R83, [R162+0x900] ;  /* 0x00090000a2537984 */ /* 0x000f680000000800 */
[----:B------:R-:W-:Y:S04]  /*2c40*/  LDS R116, [R163+0x1000] ;  /* 0x00100000a3747984 */ /* 0x000fe80000000800 */
[----:B------:R-:W-:Y:S01]  /*2c50*/  LDS R118, [R163+0x1800] ;  /* 0x00180000a3767984 */ /* 0x000fe20000000800 */
[C---:B-1----:R-:W-:Y:S03]  /*2c60*/  HMMA.1688.F32.TF32 R76, R108.reuse, R56, R76 ;  /* 0x000000386c4c723c */ /* 0x042fe6000008104c */
[----:B------:R-:W-:Y:S04]  /*2c70*/  LDS R117, [R162+0x1000] ;  /* 0x00100000a2757984 */ /* 0x000fe80000000800 */
[----:B------:R-:W1:Y:S01]  /*2c80*/  LDS R119, [R162+0x1800] ;  /* 0x00180000a2777984 */ /* 0x000e620000000800 */
[C---:B--2---:R-:W-:Y:S03]  /*2c90*/  HMMA.1688.F32.TF32 R84, R108.reuse, R52, R84 ;  /* 0x000000346c54723c */ /* 0x044fe60000081054 */
[----:B------:R-:W-:Y:S04]  /*2ca0*/  LDS R112, [R163+0x2100] ;  /* 0x00210000a3707984 */ /* 0x000fe80000000800 */
[----:B------:R-:W-:Y:S01]  /*2cb0*/  LDS R114, [R163+0x2900] ;  /* 0x00290000a3727984 */ /* 0x000fe20000000800 */
[C---:B---3--:R-:W-:Y:S03]  /*2cc0*/  HMMA.1688.F32.TF32 R100, R108.reuse, R48, R100 ;  /* 0x000000306c64723c */ /* 0x048fe60000081064 */
[----:B------:R-:W-:Y:S04]  /*2cd0*/  LDS R113, [R162+0x2100] ;  /* 0x00210000a2717984 */ /* 0x000fe80000000800 */
[----:B------:R-:W-:Y:S01]  /*2ce0*/  LDS R115, [R162+0x2900] ;  /* 0x00290000a2737984 */ /* 0x000fe20000000800 */
[----:B----4-:R-:W-:Y:S03]  /*2cf0*/  HMMA.1688.F32.TF32 R108, R108, R44, R60 ;  /* 0x0000002c6c6c723c */ /* 0x010fe6000008103c */
[----:B------:R-:W-:Y:S04]  /*2d00*/  LDS R88, [R163+0x2000] ;  /* 0x00200000a3587984 */ /* 0x000fe80000000800 */
[----:B------:R-:W-:Y:S01]  /*2d10*/  LDS R90, [R163+0x2800] ;  /* 0x00280000a35a7984 */ /* 0x000fe20000000800 */
[C---:B-----5:R-:W-:Y:S03]  /*2d20*/  HMMA.1688.F32.TF32 R60, R80.reuse, R56, R92 ;  /* 0x00000038503c723c */ /* 0x060fe6000008105c */
[----:B------:R-:W-:Y:S04]  /*2d30*/  LDS R89, [R162+0x2000] ;  /* 0x00200000a2597984 */ /* 0x000fe80000000800 */
[----:B------:R-:W-:Y:S01]  /*2d40*/  LDS R91, [R162+0x2800] ;  /* 0x00280000a25b7984 */ /* 0x000fe20000000800 */
[C---:B------:R-:W-:Y:S08]  /*2d50*/  HMMA.1688.F32.TF32 R64, R80.reuse, R52, R64 ;  /* 0x000000345040723c */ /* 0x040ff00000081040 */
[C---:B------:R-:W-:Y:S08]  /*2d60*/  HMMA.1688.F32.TF32 R68, R80.reuse, R48, R68 ;  /* 0x000000305044723c */ /* 0x040ff00000081044 */
[----:B------:R-:W-:Y:S01]  /*2d70*/  HMMA.1688.F32.TF32 R72, R80, R44, R72 ;  /* 0x0000002c5048723c */ /* 0x000fe20000081048 */
[----:B------:R-:W-:Y:S04]  /*2d80*/  LDS R80, [R163+0x1100] ;  /* 0x00110000a3507984 */ /* 0x000fe80000000800 */
[----:B------:R-:W-:Y:S02]  /*2d90*/  LDS R82, [R163+0x1900] ;  /* 0x00190000a3527984 */ /* 0x000fe40000000800 */
[----:B------:R-:W-:Y:S01]  /*2da0*/  IMAD R44, R34, 0x2000, R139 ;  /* 0x00002000222c7824 */ /* 0x000fe200078e028b */
[----:B-1----:R-:W-:Y:S01]  /*2db0*/  HMMA.1688.F32.TF32 R76, R116, R58, R76 ;  /* 0x0000003a744c723c */ /* 0x002fe2000008104c */
[----:B------:R-:W-:Y:S01]  /*2dc0*/  LDS R81, [R162+0x1100] ;  /* 0x00110000a2517984 */ /* 0x000fe20000000800 */
[----:B------:R-:W-:-:S03]  /*2dd0*/  SEL R45, RZ, 0x4, P2 ;  /* 0x00000004ff2d7807 */ /* 0x000fc60001000000 */
[----:B------:R-:W1:Y:S01]  /*2de0*/  LDS R83, [R162+0x1900] ;  /* 0x00190000a2537984 */ /* 0x000e620000000800 */
[----:B------:R-:W-:Y:S02]  /*2df0*/  SEL R45, R45, RZ, !P1 ;  /* 0x000000ff2d2d7207 */ /* 0x000fe40004800000 */
[----:B------:R-:W-:Y:S01]  /*2e00*/  HMMA.1688.F32.TF32 R84, R116, R54, R84 ;  /* 0x000000367454723c */ /* 0x000fe20000081054 */
[----:B------:R-:W2:Y:S01]  /*2e10*/  LDSM.16.M88.4 R92, [R44+0x8000] ;  /* 0x008000002c5c783b */ /* 0x000ea20000000200 */
[----:B------:R-:W-:-:S03]  /*2e20*/  ISETP.NE.U32.AND P4, PT, R45, RZ, PT ;  /* 0x000000ff2d00720c */ /* 0x000fc60003f85070 */
[----:B------:R-:W3:Y:S03]  /*2e30*/  LDSM.16.M88.4 R96, [R44+0x8800] ;  /* 0x008800002c60783b */ /* 0x000ee60000000200 */
[C---:B------:R-:W-:Y:S01]  /*2e40*/  HMMA.1688.F32.TF32 R100, R116.reuse, R50, R100 ;  /* 0x000000327464723c */ /* 0x040fe20000081064 */
[----:B------:R-:W4:Y:S07]  /*2e50*/  LDSM.16.M88.4 R104, [R44+0x9000] ;  /* 0x009000002c68783b */ /* 0x000f2e0000000200 */
[----:B------:R-:W-:Y:S01]  /*2e60*/  HMMA.1688.F32.TF32 R116, R116, R46, R108 ;  /* 0x0000002e7474723c */ /* 0x000fe2000008106c */
[----:B------:R5:W2:Y:S02]  /*2e70*/  LDSM.16.M88.4 R108, [R44+0x9800] ;  /* 0x009800002c6c783b */ /* 0x000aa40000000200 */
[----:B-----5:R-:W-:-:S04]  /*2e80*/  SEL R44, RZ, 0x4, P0 ;  /* 0x00000004ff2c7807 */ /* 0x020fc80000000000 */
[----:B------:R-:W-:-:S04]  /*2e90*/  SEL R44, R44, RZ, !P1 ;  /* 0x000000ff2c2c7207 */ /* 0x000fc80004800000 */
[----:B------:R-:W-:Y:S01]  /*2ea0*/  ISETP.NE.U32.AND P2, PT, R44, RZ, PT ;  /* 0x000000ff2c00720c */ /* 0x000fe20003f45070 */
[C---:B-1----:R-:W-:Y:S07]  /*2eb0*/  HMMA.1688.F32.TF32 R60, R80.reuse, R58, R60 ;  /* 0x0000003a503c723c */ /* 0x042fee000008103c */
[----:B------:R-:W-:Y:S01]  /*2ec0*/  IMAD R59, R35, 0x4000, R8 ;  /* 0x00004000233b7824 */ /* 0x000fe200078e0208 */
[C---:B------:R-:W-:Y:S07]  /*2ed0*/  HMMA.1688.F32.TF32 R64, R80.reuse, R54, R64 ;  /* 0x000000365040723c */ /* 0x040fee0000081040 */
[----:B------:R-:W-:Y:S01]  /*2ee0*/  SEL R54, RZ, 0x4, P6 ;  /* 0x00000004ff367807 */ /* 0x000fe20003000000 */
[----:B------:R-:W-:Y:S03]  /*2ef0*/  HMMA.1688.F32.TF32 R68, R80, R50, R68 ;  /* 0x000000325044723c */ /* 0x000fe60000081044 */
[----:B------:R-:W-:-:S04]  /*2f00*/  SEL R54, R54, RZ, !P1 ;  /* 0x000000ff36367207 */ /* 0x000fc80004800000 */
[----:B------:R-:W-:Y:S01]  /*2f10*/  SEL R51, RZ, 0x4, P5 ;  /* 0x00000004ff337807 */ /* 0x000fe20002800000 */
[----:B------:R-:W-:Y:S01]  /*2f20*/  HMMA.1688.F32.TF32 R80, R80, R46, R72 ;  /* 0x0000002e5050723c */ /* 0x000fe20000081048 */
[----:B------:R-:W-:Y:S01]  /*2f30*/  LDS R72, [R163+0x3100] ;  /* 0x00310000a3487984 */ /* 0x000fe20000000800 */
[----:B------:R-:W-:Y:S02]  /*2f40*/  ISETP.GE.AND P5, PT, R144, UR5, PT ;  /* 0x0000000590007c0c */ /* 0x000fe4000bfa6270 */
[----:B------:R-:W-:Y:S01]  /*2f50*/  SEL R52, R51, RZ, !P1 ;  /* 0x000000ff33347207 */ /* 0x000fe20004800000 */
[----:B------:R-:W-:Y:S02]  /*2f60*/  LDS R74, [R163+0x3900] ;  /* 0x00390000a34a7984 */ /* 0x000fe40000000800 */
[----:B------:R-:W-:Y:S01]  /*2f70*/  SEL R46, RZ, 0x4, P3 ;  /* 0x00000004ff2e7807 */ /* 0x000fe20001800000 */
[----:B--2---:R-:W-:Y:S01]  /*2f80*/  HMMA.1688.F32.TF32 R76, R88, R92, R76 ;  /* 0x0000005c584c723c */ /* 0x004fe2000008104c */
[----:B------:R-:W-:Y:S01]  /*2f90*/  LDS R73, [R162+0x3100] ;  /* 0x00310000a2497984 */ /* 0x000fe20000000800 */
[----:B------:R-:W-:-:S02]  /*2fa0*/  ISETP.GE.AND P3, PT, R152, UR5, PT ;  /* 0x0000000598007c0c */ /* 0x000fc4000bf66270 */
[----:B------:R-:W-:Y:S01]  /*2fb0*/  SEL R46, R46, RZ, !P1 ;  /* 0x000000ff2e2e7207 */ /* 0x000fe20004800000 */
[----:B------:R-:W1:Y:S01]  /*2fc0*/  LDS R75, [R162+0x3900] ;  /* 0x00390000a24b7984 */ /* 0x000e620000000800 */
[----:B------:R-:W-:Y:S02]  /*2fd0*/  SEL R49, RZ, 0x4, P3 ;  /* 0x00000004ff317807 */ /* 0x000fe40001800000 */
[----:B------:R-:W-:Y:S01]  /*2fe0*/  ISETP.NE.U32.AND P0, PT, R46, RZ, PT ;  /* 0x000000ff2e00720c */ /* 0x000fe20003f05070 */
[----:B---3--:R-:W-:Y:S01]  /*2ff0*/  HMMA.1688.F32.TF32 R84, R88, R96, R84 ;  /* 0x000000605854723c */ /* 0x008fe20000081054 */
[----:B------:R-:W-:Y:S02]  /*3000*/  IADD3 R48, P3, R155, R38, RZ ;  /* 0x000000269b307210 */ /* 0x000fe40007f7e0ff */
[----:B------:R-:W-:-:S03]  /*3010*/  SEL R50, R49, RZ, !P1 ;  /* 0x000000ff31327207 */ /* 0x000fc60004800000 */
[----:B------:R-:W-:Y:S01]  /*3020*/  IMAD.X R49, R135, 0x1, R15, P3 ;  /* 0x0000000187317824 */ /* 0x000fe200018e060f */
[----:B------:R-:W-:Y:S01]  /*3030*/  ISETP.NE.U32.AND P3, PT, R50, RZ, PT ;  /* 0x000000ff3200720c */ /* 0x000fe20003f65070 */
[----:B------:R-:W-:Y:S01]  /*3040*/  HMMA.1688.F32.TF32 R44, R112, R92, R60 ;  /* 0x0000005c702c723c */ /* 0x000fe2000008103c */
[----:B------:R-:W-:Y:S04]  /*3050*/  LDS R60, [R163+0x3000] ;  /* 0x00300000a33c7984 */ /* 0x000fe80000000800 */
[----:B------:R-:W-:Y:S03]  /*3060*/  LDS R62, [R163+0x3800] ;  /* 0x00380000a33e7984 */ /* 0x000fe60000000800 */
[C---:B----4-:R-:W-:Y:S01]  /*3070*/  HMMA.1688.F32.TF32 R100, R88.reuse, R104, R100 ;  /* 0x000000685864723c */ /* 0x050fe20000081064 */
[----:B------:R-:W-:Y:S04]  /*3080*/  LDS R61, [R162+0x3000] ;  /* 0x00300000a23d7984 */ /* 0x000fe80000000800 */
[----:B------:R-:W2:Y:S03]  /*3090*/  LDS R63, [R162+0x3800] ;  /* 0x00380000a23f7984 */ /* 0x000ea60000000800 */
[----:B------:R-:W-:Y:S01]  /*30a0*/  HMMA.1688.F32.TF32 R116, R88, R108, R116 ;  /* 0x0000006c5874723c */ /* 0x000fe20000081074 */
[----:B------:R-:W-:Y:S06]  /*30b0*/  BAR.SYNC.DEFER_BLOCKING 0x0 ;  /* 0x0000000000007b1d */ /* 0x000fec0000010000 */
[----:B------:R-:W-:Y:S01]  /*30c0*/  IMAD R89, R35, 0x4000, R0 ;  /* 0x0000400023597824 */ /* 0x000fe200078e0200 */
[C---:B------:R-:W-:Y:S08]  /*30d0*/  HMMA.1688.F32.TF32 R64, R112.reuse, R96, R64 ;  /* 0x000000607040723c */ /* 0x040ff00000081040 */
[C---:B------:R-:W-:Y:S08]  /*30e0*/  HMMA.1688.F32.TF32 R68, R112.reuse, R104, R68 ;  /* 0x000000687044723c */ /* 0x040ff00000081044 */
[----:B------:R-:W-:Y:S01]  /*30f0*/  HMMA.1688.F32.TF32 R80, R112, R108, R80 ;  /* 0x0000006c7050723c */ /* 0x000fe20000081050 */
[----:B------:R-:W-:Y:S01]  /*3100*/  @!PT LDS RZ, [RZ] ;  /* 0x00000000fffff984 */ /* 0x000fe20000000800 */
[----:B------:R-:W-:Y:S01]  /*3110*/  @!PT LDS RZ, [RZ] ;  /* 0x00000000fffff984 */ /* 0x000fe20000000800 */
[----:B------:R-:W-:Y:S01]  /*3120*/  @!PT LDS RZ, [RZ] ;  /* 0x00000000fffff984 */ /* 0x000fe20000000800 */
[----:B------:R3:W-:Y:S01]  /*3130*/  LDGSTS.E [R59], [R48.64], P2 ;  /* 0x00000000303b7fae */ /* 0x0007e20009121846 */
[----:B------:R-:W-:-:S05]  /*3140*/  IADD3 R50, P2, R151, R38, RZ ;  /* 0x0000002697327210 */ /* 0x000fca0007f5e0ff */
[----:B------:R-:W-:Y:S01]  /*3150*/  IMAD.X R51, R135, 0x1, R17, P2 ;  /* 0x0000000187337824 */ /* 0x000fe200010e0611 */
[----:B------:R-:W-:Y:S01]  /*3160*/  ISETP.NE.U32.AND P2, PT, R52, RZ, PT ;  /* 0x000000ff3400720c */ /* 0x000fe20003f45070 */
[----:B-1----:R-:W-:Y:S01]  /*3170*/  HMMA.1688.F32.TF32 R64, R72, R98, R64 ;  /* 0x000000624840723c */ /* 0x002fe20000081040 */
[----:B------:R-:W-:Y:S02]  /*3180*/  SEL R52, RZ, 0x4, P5 ;  /* 0x00000004ff347807 */ /* 0x000fe40002800000 */
[----:B------:R1:W-:Y:S01]  /*3190*/  LDGSTS.E [R59+0x800], [R50.64], P4 ;  /* 0x00800000323b7fae */ /* 0x0003e2000a121846 */
[-C--:B---3--:R-:W-:Y:S02]  /*31a0*/  IADD3 R48, P4, R147, R38.reuse, RZ ;  /* 0x0000002693307210 */ /* 0x088fe40007f9e0ff */
[----:B------:R-:W-:Y:S02]  /*31b0*/  SEL R53, R52, RZ, !P1 ;  /* 0x000000ff34357207 */ /* 0x000fe40004800000 */
[----:B------:R-:W-:Y:S01]  /*31c0*/  IADD3 R52, P6, R143, R38, RZ ;  /* 0x000000268f347210 */ /* 0x000fe20007fde0ff */
[----:B------:R-:W-:Y:S01]  /*31d0*/  IMAD.X R49, R135, 0x1, R19, P4 ;  /* 0x0000000187317824 */ /* 0x000fe200020e0613 */
[----:B------:R-:W-:Y:S01]  /*31e0*/  ISETP.NE.U32.AND P5, PT, R53, RZ, PT ;  /* 0x000000ff3500720c */ /* 0x000fe20003fa5070 */
[----:B--2---:R-:W-:Y:S01]  /*31f0*/  HMMA.1688.F32.TF32 R76, R60, R94, R76 ;  /* 0x0000005e3c4c723c */ /* 0x004fe2000008104c */
[----:B------:R-:W-:Y:S01]  /*3200*/  ISETP.NE.U32.AND P4, PT, R54, RZ, PT ;  /* 0x000000ff3600720c */ /* 0x000fe20003f85070 */
[----:B------:R-:W-:Y:S01]  /*3210*/  IMAD.X R53, R135, 0x1, R21, P6 ;  /* 0x0000000187357824 */ /* 0x000fe200030e0615 */
[----:B------:R2:W-:Y:S01]  /*3220*/  LDGSTS.E [R59+0x1000], [R48.64], P0 ;  /* 0x01000000303b7fae */ /* 0x0005e20008121846 */
[----:B------:R-:W-:-:S02]  /*3230*/  ISETP.GE.AND P6, PT, R136, UR5, PT ;  /* 0x0000000588007c0c */ /* 0x000fc4000bfc6270 */
[-C--:B------:R-:W-:Y:S01]  /*3240*/  IADD3 R54, P0, R3, R38.reuse, RZ ;  /* 0x0000002603367210 */ /* 0x080fe20007f1e0ff */
[----:B------:R3:W-:Y:S01]  /*3250*/  LDGSTS.E [R59+0x1800], [R52.64], P3 ;  /* 0x01800000343b7fae */ /* 0x0007e20009921846 */
[----:B------:R-:W-:Y:S01]  /*3260*/  ISETP.GE.AND P3, PT, R159, UR5, PT ;  /* 0x000000059f007c0c */ /* 0x000fe2000bf66270 */
[----:B------:R-:W-:Y:S01]  /*3270*/  HMMA.1688.F32.TF32 R92, R72, R94, R44 ;  /* 0x0000005e485c723c */ /* 0x000fe2000008102c */
[----:B-1----:R-:W-:Y:S01]  /*3280*/  SEL R50, RZ, 0x4, P6 ;  /* 0x00000004ff327807 */ /* 0x002fe20003000000 */
[----:B------:R-:W-:Y:S01]  /*3290*/  IMAD.X R55, R135, 0x1, R23, P0 ;  /* 0x0000000187377824 */ /* 0x000fe200000e0617 */
[----:B------:R-:W-:Y:S02]  /*32a0*/  ISETP.GE.AND P6, PT, R157, UR5, PT ;  /* 0x000000059d007c0c */ /* 0x000fe4000bfc6270 */
[----:B------:R-:W-:Y:S02]  /*32b0*/  IADD3 R56, P0, R2, R38, RZ ;  /* 0x0000002602387210 */ /* 0x000fe40007f1e0ff */
[----:B--2---:R-:W-:Y:S01]  /*32c0*/  SEL R48, RZ, 0x4, P3 ;  /* 0x00000004ff307807 */ /* 0x004fe20001800000 */
[----:B------:R1:W-:Y:S01]  /*32d0*/  LDGSTS.E [R59+0x2000], [R54.64], P2 ;  /* 0x02000000363b7fae */ /* 0x0003e20009121846 */
[----:B------:R-:W-:Y:S01]  /*32e0*/  SEL R49, RZ, 0x4, P6 ;  /* 0x00000004ff317807 */ /* 0x000fe20003000000 */
[----:B------:R-:W-:Y:S01]  /*32f0*/  IMAD.X R57, R135, 0x1, R25, P0 ;  /* 0x0000000187397824 */ /* 0x000fe200000e0619 */
[----:B------:R-:W-:Y:S01]  /*3300*/  SEL R48, R48, RZ, !P1 ;  /* 0x000000ff30307207 */ /* 0x000fe20004800000 */
[----:B------:R-:W-:Y:S01]  /*3310*/  HMMA.1688.F32.TF32 R84, R60, R98, R84 ;  /* 0x000000623c54723c */ /* 0x000fe20000081054 */
[----:B------:R-:W-:-:S02]  /*3320*/  ISETP.GE.AND P6, PT, R154, UR5, PT ;  /* 0x000000059a007c0c */ /* 0x000fc4000bfc6270 */
[----:B------:R-:W-:Y:S01]  /*3330*/  ISETP.NE.U32.AND P3, PT, R48, RZ, PT ;  /* 0x000000ff3000720c */ /* 0x000fe20003f65070 */
[----:B------:R2:W-:Y:S01]  /*3340*/  LDGSTS.E [R59+0x2800], [R56.64], P5 ;  /* 0x02800000383b7fae */ /* 0x0005e2000a921846 */
[----:B------:R-:W-:Y:S02]  /*3350*/  SEL R49, R49, RZ, !P1 ;  /* 0x000000ff31317207 */ /* 0x000fe40004800000 */
[----:B------:R-:W-:Y:S01]  /*3360*/  SEL R48, RZ, 0x4, P6 ;  /* 0x00000004ff307807 */ /* 0x000fe20003000000 */
[-C--:B------:R-:W-:Y:S01]  /*3370*/  HMMA.1688.F32.TF32 R100, R60, R106.reuse, R100 ;  /* 0x0000006a3c64723c */ /* 0x080fe20000081064 */
[----:B------:R-:W-:Y:S02]  /*3380*/  SEL R50, R50, RZ, !P1 ;  /* 0x000000ff32327207 */ /* 0x000fe40004800000 */
[----:B------:R-:W-:Y:S01]  /*3390*/  ISETP.NE.U32.AND P2, PT, R49, RZ, PT ;  /* 0x000000ff3100720c */ /* 0x000fe20003f45070 */
[----:B------:R-:W-:Y:S01]  /*33a0*/  IMAD.MOV.U32 R49, RZ, RZ, R135 ;  /* 0x000000ffff317224 */ /* 0x000fe200078e0087 */
[----:B---3--:R-:W-:Y:S01]  /*33b0*/  SEL R52, R48, RZ, !P1 ;  /* 0x000000ff30347207 */ /* 0x008fe20004800000 */
[----:B------:R-:W-:Y:S01]  /*33c0*/  IMAD.MOV.U32 R48, RZ, RZ, R38 ;  /* 0x000000ffff307224 */ /* 0x000fe200078e0026 */
[----:B------:R-:W-:Y:S01]  /*33d0*/  ISETP.GE.AND P6, PT, R150, UR5, PT ;  /* 0x0000000596007c0c */ /* 0x000fe2000bfc6270 */
[----:B------:R-:W-:Y:S01]  /*33e0*/  HMMA.1688.F32.TF32 R68, R72, R106, R68 ;  /* 0x0000006a4844723c */ /* 0x000fe20000081044 */
[----:B------:R-:W-:Y:S01]  /*33f0*/  ISETP.NE.U32.AND P0, PT, R50, RZ, PT ;  /* 0x000000ff3200720c */ /* 0x000fe20003f05070 */
[----:B------:R-:W-:Y:S01]  /*3400*/  IMAD.WIDE R50, R33, 0x4, R48 ;  /* 0x0000000421327825 */ /* 0x000fe200078e0230 */
[----:B-1----:R-:W-:-:S02]  /*3410*/  SEL R55, RZ, 0x4, P6 ;  /* 0x00000004ff377807 */ /* 0x002fc40003000000 */
[-C--:B------:R-:W-:Y:S02]  /*3420*/  IADD3 R54, P6, R153, R38.reuse, RZ ;  /* 0x0000002699367210 */ /* 0x080fe40007fde0ff */
[----:B------:R-:W-:Y:S01]  /*3430*/  ISETP.NE.U32.AND P5, PT, R52, RZ, PT ;  /* 0x000000ff3400720c */ /* 0x000fe20003fa5070 */
[----:B------:R1:W-:Y:S01]  /*3440*/  LDGSTS.E [R59+0x3000], [R50.64], P4 ;  /* 0x03000000323b7fae */ /* 0x0003e2000a121846 */
[----:B------:R-:W-:Y:S01]  /*3450*/  IMAD.WIDE R52, R31, 0x4, R48 ;  /* 0x000000041f347825 */ /* 0x000fe200078e0230 */
[----:B--2---:R-:W-:Y:S01]  /*3460*/  SEL R56, R55, RZ, !P1 ;  /* 0x000000ff37387207 */ /* 0x004fe20004800000 */
[----:B------:R-:W-:Y:S01]  /*3470*/  HMMA.1688.F32.TF32 R60, R60, R110, R116 ;  /* 0x0000006e3c3c723c */ /* 0x000fe20000081074 */
[----:B------:R-:W-:Y:S01]  /*3480*/  ISETP.GE.AND P4, PT, R146, UR5, PT ;  /* 0x0000000592007c0c */ /* 0x000fe2000bf86270 */
[----:B------:R-:W-:Y:S01]  /*3490*/  IMAD.X R55, R135, 0x1, R16, P6 ;  /* 0x0000000187377824 */ /* 0x000fe200030e0610 */
[----:B------:R2:W-:Y:S01]  /*34a0*/  LDGSTS.E [R59+0x3800], [R52.64], P0 ;  /* 0x03800000343b7fae */ /* 0x0005e20008121846 */
[----:B------:R-:W-:-:S02]  /*34b0*/  IADD3 R46, P6, R145, R38, RZ ;  /* 0x00000026912e7210 */ /* 0x000fc40007fde0ff */
[----:B------:R-:W-:Y:S01]  /*34c0*/  SEL R45, RZ, 0x4, P4 ;  /* 0x00000004ff2d7807 */ /* 0x000fe20002000000 */
[----:B------:R3:W-:Y:S01]  /*34d0*/  LDGSTS.E [R89+0x400], [R54.64], P3 ;  /* 0x0040000036597fae */ /* 0x0007e20009921846 */
[----:B------:R-:W-:Y:S01]  /*34e0*/  ISETP.GE.AND P3, PT, R142, UR5, PT ;  /* 0x000000058e007c0c */ /* 0x000fe2000bf66270 */
[----:B------:R-:W-:Y:S01]  /*34f0*/  HMMA.1688.F32.TF32 R72, R72, R110, R80 ;  /* 0x0000006e4848723c */ /* 0x000fe20000081050 */
[----:B------:R-:W-:Y:S02]  /*3500*/  IADD3 R44, P4, R149, R38, RZ ;  /* 0x00000026952c7210 */ /* 0x000fe40007f9e0ff */
[----:B------:R-:W-:Y:S02]  /*3510*/  SEL R47, R45, RZ, !P1 ;  /* 0x000000ff2d2f7207 */ /* 0x000fe40004800000 */
[----:B-1----:R-:W-:Y:S01]  /*3520*/  SEL R50, RZ, 0x4, P3 ;  /* 0x00000004ff327807 */ /* 0x002fe20001800000 */
[----:B------:R-:W-:Y:S01]  /*3530*/  IMAD.X R45, R135, 0x1, R18, P4 ;  /* 0x00000001872d7824 */ /* 0x000fe200020e0612 */
[----:B------:R-:W-:Y:S01]  /*3540*/  ISETP.NE.U32.AND P3, PT, R47, RZ, PT ;  /* 0x000000ff2f00720c */ /* 0x000fe20003f65070 */
[----:B------:R-:W-:Y:S01]  /*3550*/  IMAD.X R47, R135, 0x1, R20, P6 ;  /* 0x00000001872f7824 */ /* 0x000fe200030e0614 */
[----:B------:R-:W-:Y:S01]  /*3560*/  ISETP.GE.AND P4, PT, R138, UR5, PT ;  /* 0x000000058a007c0c */ /* 0x000fe2000bf86270 */
[----:B--2---:R-:W-:Y:S01]  /*3570*/  IMAD R59, R35, 0x2000, R7 ;  /* 0x00002000233b7824 */ /* 0x004fe200078e0207 */
[----:B------:R-:W-:Y:S01]  /*3580*/  SEL R50, R50, RZ, !P1 ;  /* 0x000000ff32327207 */ /* 0x000fe20004800000 */
[----:B------:R1:W-:Y:S01]  /*3590*/  LDGSTS.E [R89+0xc00], [R44.64], P2 ;  /* 0x00c000002c597fae */ /* 0x0003e20009121846 */
[----:B------:R-:W-:-:S02]  /*35a0*/  SEL R51, RZ, 0x4, P4 ;  /* 0x00000004ff337807 */ /* 0x000fc40002000000 */
[----:B------:R-:W-:Y:S01]  /*35b0*/  ISETP.GE.AND P4, PT, R134, UR5, PT ;  /* 0x0000000586007c0c */ /* 0x000fe2000bf86270 */
[----:B------:R2:W-:Y:S01]  /*35c0*/  LDGSTS.E [R89+0x1400], [R46.64], P5 ;  /* 0x014000002e597fae */ /* 0x0005e2000a921846 */
[----:B------:R-:W-:Y:S01]  /*35d0*/  ISETP.GE.AND P5, PT, R5, UR5, PT ;  /* 0x0000000505007c0c */ /* 0x000fe2000bfa6270 */
[----:B------:R-:W-:Y:S01]  /*35e0*/  UIADD3 UR5, UR5, -0x20, URZ ;  /* 0xffffffe005057890 */ /* 0x000fe2000fffe03f */
[----:B------:R-:W-:Y:S02]  /*35f0*/  ISETP.NE.U32.AND P2, PT, R50, RZ, PT ;  /* 0x000000ff3200720c */ /* 0x000fe40003f45070 */
[----:B------:R-:W-:Y:S02]  /*3600*/  IADD3 R50, P6, R141, R38, RZ ;  /* 0x000000268d327210 */ /* 0x000fe40007fde0ff */
[----:B------:R-:W-:Y:S02]  /*3610*/  SEL R52, R51, RZ, !P1 ;  /* 0x000000ff33347207 */ /* 0x000fe40004800000 */
[----:B------:R-:W-:Y:S01]  /*3620*/  ISETP.NE.U32.AND P0, PT, R56, RZ, PT ;  /* 0x000000ff3800720c */ /* 0x000fe20003f05070 */
[----:B------:R-:W-:Y:S01]  /*3630*/  IMAD.X R51, R135, 0x1, R22, P6 ;  /* 0x0000000187337824 */ /* 0x000fe200030e0616 */
[----:B------:R-:W-:Y:S01]  /*3640*/  SEL R53, RZ, 0x4, P4 ;  /* 0x00000004ff357807 */ /* 0x000fe20002000000 */
[----:B--2---:R-:W-:Y:S01]  /*3650*/  IMAD.WIDE R46, R30, 0x4, R48 ;  /* 0x000000041e2e7825 */ /* 0x004fe200078e0230 */
[----:B-1----:R-:W-:-:S02]  /*3660*/  SEL R45, RZ, 0x4, P5 ;  /* 0x00000004ff2d7807 */ /* 0x002fc40002800000 */
[----:B------:R-:W-:Y:S02]  /*3670*/  ISETP.NE.U32.AND P4, PT, R52, RZ, PT ;  /* 0x000000ff3400720c */ /* 0x000fe40003f85070 */
[-C--:B------:R-:W-:Y:S02]  /*3680*/  IADD3 R52, P6, R11, R38.reuse, RZ ;  /* 0x000000260b347210 */ /* 0x080fe40007fde0ff */
[----:B------:R-:W-:Y:S02]  /*3690*/  SEL R44, R53, RZ, !P1 ;  /* 0x000000ff352c7207 */ /* 0x000fe40004800000 */
[----:B------:R-:W-:Y:S01]  /*36a0*/  SEL R45, R45, RZ, !P1 ;  /* 0x000000ff2d2d7207 */ /* 0x000fe20004800000 */
[----:B------:R-:W-:Y:S01]  /*36b0*/  IMAD.X R53, R135, 0x1, R24, P6 ;  /* 0x0000000187357824 */ /* 0x000fe200030e0618 */
[----:B---3--:R-:W-:Y:S01]  /*36c0*/  IADD3 R54, P1, R12, R38, RZ ;  /* 0x000000260c367210 */ /* 0x008fe20007f3e0ff */
[----:B------:R1:W-:Y:S01]  /*36d0*/  LDGSTS.E [R89+0x1c00], [R50.64], P0 ;  /* 0x01c0000032597fae */ /* 0x0003e20008121846 */
[----:B------:R-:W-:-:S02]  /*36e0*/  ISETP.NE.U32.AND P5, PT, R44, RZ, PT ;  /* 0x000000ff2c00720c */ /* 0x000fc40003fa5070 */
[----:B------:R-:W-:Y:S01]  /*36f0*/  ISETP.NE.U32.AND P0, PT, R45, RZ, PT ;  /* 0x000000ff2d00720c */ /* 0x000fe20003f05070 */
[----:B------:R-:W-:Y:S01]  /*3700*/  IMAD.X R55, R135, 0x1, R26, P1 ;  /* 0x0000000187377824 */ /* 0x000fe200008e061a */
[----:B------:R-:W-:Y:S01]  /*3710*/  IADD3 R56, P1, R4, R125, RZ ;  /* 0x0000007d04387210 */ /* 0x000fe20007f3e0ff */
[----:B------:R2:W-:Y:S01]  /*3720*/  LDGSTS.E [R89+0x2400], [R52.64], P3 ;  /* 0x0240000034597fae */ /* 0x0005e20009921846 */
[----:B------:R-:W-:-:S03]  /*3730*/  IMAD.WIDE R44, R32, 0x4, R48 ;  /* 0x00000004202c7825 */ /* 0x000fc600078e0230 */
[----:B------:R3:W-:Y:S01]  /*3740*/  LDGSTS.E [R89+0x2c00], [R54.64], P2 ;  /* 0x02c0000036597fae */ /* 0x0007e20009121846 */
[C---:B------:R-:W-:Y:S01]  /*3750*/  IADD3 R48, P2, R4.reuse, R123, RZ ;  /* 0x0000007b04307210 */ /* 0x040fe20007f5e0ff */
[--C-:B------:R-:W-:Y:S01]  /*3760*/  IMAD.X R57, R131, 0x1, R27.reuse, P1 ;  /* 0x0000000183397824 */ /* 0x100fe200008e061b */
[----:B-1----:R-:W-:Y:S01]  /*3770*/  IADD3 R50, P1, R4, R121, RZ ;  /* 0x0000007904327210 */ /* 0x002fe20007f3e0ff */
[----:B------:R1:W-:Y:S01]  /*3780*/  LDGSTS.E [R89+0x3400], [R44.64], P4 ;  /* 0x034000002c597fae */ /* 0x0003e2000a121846 */
[----:B------:R-:W-:Y:S01]  /*3790*/  IADD3 R123, P4, R123, R29, RZ ;  /* 0x0000001d7b7b7210 */ /* 0x000fe20007f9e0ff */
[--C-:B------:R-:W-:Y:S01]  /*37a0*/  IMAD.X R49, R130, 0x1, R27.reuse, P2 ;  /* 0x0000000182317824 */ /* 0x100fe200010e061b */
[----:B--2---:R-:W-:Y:S01]  /*37b0*/  IADD3 R52, P2, R4, R43, RZ ;  /* 0x0000002b04347210 */ /* 0x004fe20007f5e0ff */
[--C-:B------:R-:W-:Y:S01]  /*37c0*/  IMAD.X R51, R129, 0x1, R27.reuse, P1 ;  /* 0x0000000181337824 */ /* 0x100fe200008e061b */
[----:B------:R2:W-:Y:S01]  /*37d0*/  LDGSTS.E [R89+0x3c00], [R46.64], P5 ;  /* 0x03c000002e597fae */ /* 0x0005e2000a921846 */
[----:B------:R-:W-:Y:S01]  /*37e0*/  IMAD.X R130, R130, 0x1, R28, P4 ;  /* 0x0000000182827824 */ /* 0x000fe200020e061c */
[----:B---3--:R-:W-:Y:S01]  /*37f0*/  IADD3 R54, P3, R4, R40, RZ ;  /* 0x0000002804367210 */ /* 0x008fe20007f7e0ff */
[----:B------:R-:W-:Y:S01]  /*3800*/  IMAD.X R53, R128, 0x1, R27, P2 ;  /* 0x0000000180357824 */ /* 0x000fe200010e061b */
[----:B------:R-:W0:Y:S01]  /*3810*/  LDGDEPBAR ;  /* 0x00000000000079af */ /* 0x000e220000000000 */
[----:B------:R-:W-:-:S02]  /*3820*/  IADD3 R40, P6, R40, R29, RZ ;  /* 0x0000001d28287210 */ /* 0x000fc40007fde0ff */
[----:B-1----:R-:W-:Y:S01]  /*3830*/  IADD3 R44, P1, R4, R42, RZ ;  /* 0x0000002a042c7210 */ /* 0x002fe20007f3e0ff */
[----:B------:R1:W-:Y:S01]  /*3840*/  LDGSTS.E [R59+0x8000], [R56.64], P0 ;  /* 0x08000000383b7fae */ /* 0x0003e20008121846 */
[C-C-:B------:R-:W-:Y:S01]  /*3850*/  IMAD.X R55, R122.reuse, 0x1, R27.reuse, P3 ;  /* 0x000000017a377824 */ /* 0x140fe200018e061b */
[----:B------:R-:W-:Y:S01]  /*3860*/  IADD3 R121, P3, R121, R29, RZ ;  /* 0x0000001d79797210 */ /* 0x000fe20007f7e0ff */
[--C-:B------:R-:W-:Y:S01]  /*3870*/  IMAD.X R122, R122, 0x1, R28.reuse, P6 ;  /* 0x000000017a7a7824 */ /* 0x100fe200030e061c */
[----:B--2---:R-:W-:Y:S01]  /*3880*/  IADD3 R46, P2, R4, R41, RZ ;  /* 0x00000029042e7210 */ /* 0x004fe20007f5e0ff */
[--C-:B------:R-:W-:Y:S01]  /*3890*/  IMAD.X R45, R126, 0x1, R27.reuse, P1 ;  /* 0x000000017e2d7824 */ /* 0x100fe200008e061b */
[----:B------:R2:W-:Y:S01]  /*38a0*/  LDGSTS.E [R59+0x8400], [R48.64], P0 ;  /* 0x08400000303b7fae */ /* 0x0005e20008121846 */
[----:B------:R-:W-:Y:S01]  /*38b0*/  LEA R38, P6, R13, R38, 0x2 ;  /* 0x000000260d267211 */ /* 0x000fe200078c10ff */
[----:B------:R-:W-:Y:S02]  /*38c0*/  IMAD.X R129, R129, 0x1, R28, P3 ;  /* 0x0000000181817824 */ /* 0x000fe400018e061c */
[--C-:B------:R-:W-:Y:S01]  /*38d0*/  IMAD.X R47, R124, 0x1, R27.reuse, P2 ;  /* 0x000000017c2f7824 */ /* 0x100fe200010e061b */
[----:B------:R2:W-:Y:S01]  /*38e0*/  LDGSTS.E [R59+0x8800], [R50.64], P0 ;  /* 0x08800000323b7fae */ /* 0x0005e20008121846 */
[----:B-1----:R-:W-:Y:S01]  /*38f0*/  IADD3 R56, P1, R4, R39, RZ ;  /* 0x0000002704387210 */ /* 0x002fe20007f3e0ff */
[----:B------:R-:W-:Y:S01]  /*3900*/  IMAD.X R135, R135, 0x1, R36, P6 ;  /* 0x0000000187877824 */ /* 0x000fe200030e0624 */
[-C--:B------:R-:W-:Y:S01]  /*3910*/  IADD3 R39, P5, R39, R29.reuse, RZ ;  /* 0x0000001d27277210 */ /* 0x080fe20007fbe0ff */
[----:B------:R2:W-:Y:S01]  /*3920*/  LDGSTS.E [R59+0x8c00], [R52.64], P0 ;  /* 0x08c00000343b7fae */ /* 0x0005e20008121846 */
[-C--:B------:R-:W-:Y:S01]  /*3930*/  IADD3 R43, P2, R43, R29.reuse, RZ ;  /* 0x0000001d2b2b7210 */ /* 0x080fe20007f5e0ff */
[----:B------:R-:W-:Y:S01]  /*3940*/  IMAD.X R57, R120, 0x1, R27, P1 ;  /* 0x0000000178397824 */ /* 0x000fe200008e061b */
[-C--:B------:R-:W-:Y:S01]  /*3950*/  IADD3 R42, P1, R42, R29.reuse, RZ ;  /* 0x0000001d2a2a7210 */ /* 0x080fe20007f3e0ff */
[----:B------:R2:W-:Y:S01]  /*3960*/  LDGSTS.E [R59+0x9000], [R44.64], P0 ;  /* 0x090000002c3b7fae */ /* 0x0005e20008121846 */
[--C-:B------:R-:W-:Y:S01]  /*3970*/  IMAD.X R120, R120, 0x1, R28.reuse, P5 ;  /* 0x0000000178787824 */ /* 0x100fe200028e061c */
[----:B------:R-:W-:Y:S01]  /*3980*/  IADD3 R125, P5, R125, R29, RZ ;  /* 0x0000001d7d7d7210 */ /* 0x000fe20007fbe0ff */
[--C-:B------:R-:W-:Y:S01]  /*3990*/  IMAD.X R128, R128, 0x1, R28.reuse, P2 ;  /* 0x0000000180807824 */ /* 0x100fe200010e061c */
[----:B------:R2:W-:Y:S01]  /*39a0*/  LDGSTS.E [R59+0x9400], [R46.64], P0 ;  /* 0x094000002e3b7fae */ /* 0x0005e20008121846 */
[----:B------:R-:W-:-:S02]  /*39b0*/  IMAD.X R126, R126, 0x1, R28, P1 ;  /* 0x000000017e7e7824 */ /* 0x000fc400008e061c */
[----:B------:R-:W-:Y:S01]  /*39c0*/  IMAD.X R131, R131, 0x1, R28, P5 ;  /* 0x0000000183837824 */ /* 0x000fe200028e061c */
[----:B------:R2:W-:Y:S04]  /*39d0*/  LDGSTS.E [R59+0x9800], [R54.64], P0 ;  /* 0x09800000363b7fae */ /* 0x0005e80008121846 */
[----:B------:R2:W-:Y:S01]  /*39e0*/  LDGSTS.E [R59+0x9c00], [R56.64], P0 ;  /* 0x09c00000383b7fae */ /* 0x0005e20008121846 */
[----:B------:R-:W-:-:S03]  /*39f0*/  IADD3 R41, P0, R41, R29, RZ ;  /* 0x0000001d29297210 */ /* 0x000fc60007f1e0ff */
[----:B------:R-:W0:Y:S02]  /*3a00*/  LDGDEPBAR ;  /* 0x00000000000079af */ /* 0x000e240000000000 */
[----:B------:R-:W-:Y:S01]  /*3a10*/  IMAD.X R124, R124, 0x1, R28, P0 ;  /* 0x000000017c7c7824 */ /* 0x000fe200000e061c */
[----:B------:R-:W-:-:S13]  /*3a20*/  ISETP.NE.U32.AND P0, PT, R37, UR4, PT ;  /* 0x0000000425007c0c */ /* 0x000fda000bf05070 */
[----:B--2---:R-:W-:Y:S05]  /*3a30*/  @P0 BRA `(.L_x_2) ;  /* 0xfffff02000000947 */ /* 0x004fea000383ffff */
.L_x_1:
[----:B------:R-:W-:-:S04]  /*3a40*/  DEPBAR.LE SB0, 0x0 ;  /* 0x000080000000791a */ /* 0x000fc80000000000 */
[----:B------:R-:W-:Y:S01]  /*3a50*/  IMAD.SHL.U32 R0, R10, 0x400, RZ ;  /* 0x000004000a007824 */ /* 0x000fe200078e00ff */
[----:B------:R-:W-:Y:S01]  /*3a60*/  ISETP.GE.AND P0, PT, R6, c[0x0][0x178], PT ;  /* 0x00005e0006007a0c */ /* 0x000fe20003f06270 */
[----:B------:R-:W-:Y:S01]  /*3a70*/  IMAD.SHL.U32 R2, R10, 0x1000, RZ ;  /* 0x000010000a027824 */ /* 0x000fe200078e00ff */
[----:B------:R-:W-:Y:S01]  /*3a80*/  LOP3.LUT R45, R9, 0x3a, R160, 0xfe, !PT ;  /* 0x0000003a092d7812 */ /* 0x000fe200078efea0 */
[----:B------:R-:W-:Y:S01]  /*3a90*/  IMAD.MOV.U32 R12, RZ, RZ, R76 ;  /* 0x000000ffff0c7224 */ /* 0x000fe200078e004c */
[----:B------:R-:W-:Y:S01]  /*3aa0*/  LOP3.LUT R3, R0, 0x6000, RZ, 0xc0, !PT ;  /* 0x0000600000037812 */ /* 0x000fe200078ec0ff */
[----:B------:R-:W-:Y:S01]  /*3ab0*/  IMAD.SHL.U32 R0, R10, 0x80, RZ ;  /* 0x000000800a007824 */ /* 0x000fe200078e00ff */
[----:B------:R-:W-:Y:S01]  /*3ac0*/  LOP3.LUT R2, R2, 0x6000, RZ, 0xc0, !PT ;  /* 0x0000600002027812 */ /* 0x000fe200078ec0ff */
[----:B------:R-:W-:Y:S01]  /*3ad0*/  IMAD.SHL.U32 R10, R10, 0x4, RZ ;  /* 0x000000040a0a7824 */ /* 0x000fe200078e00ff */
[----:B------:R-:W-:Y:S01]  /*3ae0*/  LOP3.LUT R3, R3, 0x60, R14, 0xf8, !PT ;  /* 0x0000006003037812 */ /* 0x000fe200078ef80e */
[----:B------:R-:W-:Y:S01]  /*3af0*/  IMAD.MOV.U32 R13, RZ, RZ, R84 ;  /* 0x000000ffff0d7224 */ /* 0x000fe200078e0054 */
[----:B------:R-:W-:Y:S01]  /*3b00*/  LOP3.LUT R0, R0, 0x1000, RZ, 0xc0, !PT ;  /* 0x0000100000007812 */ /* 0x000fe200078ec0ff */
[----:B------:R-:W-:Y:S01]  /*3b10*/  IMAD.MOV.U32 R14, RZ, RZ, R100 ;  /* 0x000000ffff0e7224 */ /* 0x000fe200078e0064 */
[----:B------:R-:W-:Y:S01]  /*3b20*/  LOP3.LUT R3, R3, 0x370, R10, 0x78, !PT ;  /* 0x0000037003037812 */ /* 0x000fe200078e780a */
[----:B------:R-:W-:Y:S01]  /*3b30*/  IMAD.MOV.U32 R15, RZ, RZ, R60 ;  /* 0x000000ffff0f7224 */ /* 0x000fe200078e003c */
[C-C-:B------:R-:W-:Y:S01]  /*3b40*/  LOP3.LUT R46, R9.reuse, 0x38, R160.reuse, 0xfe, !PT ;  /* 0x00000038092e7812 */ /* 0x140fe200078efea0 */
[----:B------:R-:W-:Y:S01]  /*3b50*/  IMAD.MOV.U32 R20, RZ, RZ, R77 ;  /* 0x000000ffff147224 */ /* 0x000fe200078e004d */
[C-C-:B------:R-:W-:Y:S01]  /*3b60*/  LOP3.LUT R47, R9.reuse, 0x36, R160.reuse, 0xfe, !PT ;  /* 0x00000036092f7812 */ /* 0x140fe200078efea0 */
[----:B------:R-:W-:Y:S01]  /*3b70*/  IMAD.IADD R3, R0, 0x1, R3 ;  /* 0x0000000100037824 */ /* 0x000fe200078e0203 */
[----:B------:R-:W-:Y:S01]  /*3b80*/  BAR.SYNC.DEFER_BLOCKING 0x0 ;  /* 0x0000000000007b1d */ /* 0x000fe20000010000 */
[----:B------:R-:W-:Y:S01]  /*3b90*/  IMAD.MOV.U32 R21, RZ, RZ, R85 ;  /* 0x000000ffff157224 */ /* 0x000fe200078e0055 */
[C---:B------:R-:W-:Y:S01]  /*3ba0*/  LOP3.LUT R0, R9.reuse, R160, RZ, 0xfc, !PT ;  /* 0x000000a009007212 */ /* 0x040fe200078efcff */
[----:B------:R-:W-:Y:S01]  /*3bb0*/  IMAD.MOV.U32 R22, RZ, RZ, R101 ;  /* 0x000000ffff167224 */ /* 0x000fe200078e0065 */
[C---:B------:R-:W-:Y:S01]  /*3bc0*/  LOP3.LUT R48, R9.reuse, 0x34, R160, 0xfe, !PT ;  /* 0x0000003409307812 */ /* 0x040fe200078efea0 */
[----:B------:R-:W-:Y:S01]  /*3bd0*/  IMAD.MOV.U32 R23, RZ, RZ, R61 ;  /* 0x000000ffff177224 */ /* 0x000fe200078e003d */
[----:B------:R-:W-:Y:S01]  /*3be0*/  ISETP.LT.AND P3, PT, R0, c[0x0][0x17c], !P0 ;  /* 0x00005f0000007a0c */ /* 0x000fe20004761270 */
[----:B------:R-:W-:Y:S01]  /*3bf0*/  IMAD.MOV.U32 R27, RZ, RZ, R62 ;  /* 0x000000ffff1b7224 */ /* 0x000fe200078e003e */
[C---:B------:R-:W-:Y:S01]  /*3c00*/  LOP3.LUT R49, R9.reuse, 0x32, R160, 0xfe, !PT ;  /* 0x0000003209317812 */ /* 0x040fe200078efea0 */
[----:B------:R-:W-:Y:S01]  /*3c10*/  IMAD.MOV.U32 R31, RZ, RZ, R72 ;  /* 0x000000ffff1f7224 */ /* 0x000fe200078e0048 */
[C---:B------:R-:W-:Y:S01]  /*3c20*/  LOP3.LUT R50, R9.reuse, 0x30, R160, 0xfe, !PT ;  /* 0x0000003009327812 */ /* 0x040fe200078efea0 */
[----:B------:R-:W-:Y:S01]  /*3c30*/  IMAD.MOV.U32 R24, RZ, RZ, R78 ;  /* 0x000000ffff187224 */ /* 0x000fe200078e004e */
[C---:B------:R-:W-:Y:S01]  /*3c40*/  LOP3.LUT R51, R9.reuse, 0x28, R160, 0xfe, !PT ;  /* 0x0000002809337812 */ /* 0x040fe200078efea0 */
[----:B------:R-:W-:Y:S01]  /*3c50*/  IMAD.MOV.U32 R25, RZ, RZ, R86 ;  /* 0x000000ffff197224 */ /* 0x000fe200078e0056 */
[C---:B------:R-:W-:Y:S01]  /*3c60*/  LOP3.LUT R52, R9.reuse, 0x26, R160, 0xfe, !PT ;  /* 0x0000002609347812 */ /* 0x040fe200078efea0 */
[----:B------:R-:W-:Y:S01]  /*3c70*/  IMAD.MOV.U32 R26, RZ, RZ, R102 ;  /* 0x000000ffff1a7224 */ /* 0x000fe200078e0066 */
[C-C-:B------:R-:W-:Y:S01]  /*3c80*/  LOP3.LUT R53, R9.reuse, 0x24, R160.reuse, 0xfe, !PT ;  /* 0x0000002409357812 */ /* 0x140fe200078efea0 */
[----:B------:R-:W-:Y:S01]  /*3c90*/  IMAD.MOV.U32 R60, RZ, RZ, R79 ;  /* 0x000000ffff3c7224 */ /* 0x000fe200078e004f */
[C-C-:B------:R-:W-:Y:S01]  /*3ca0*/  LOP3.LUT R54, R9.reuse, 0x22, R160.reuse, 0xfe, !PT ;  /* 0x0000002209367812 */ /* 0x140fe200078efea0 */
[----:B------:R-:W-:Y:S01]  /*3cb0*/  IMAD.MOV.U32 R61, RZ, RZ, R87 ;  /* 0x000000ffff3d7224 */ /* 0x000fe200078e0057 */
[C-C-:B------:R-:W-:Y:S01]  /*3cc0*/  LOP3.LUT R55, R9.reuse, 0x20, R160.reuse, 0xfe, !PT ;  /* 0x0000002009377812 */ /* 0x140fe200078efea0 */
[----:B------:R-:W-:Y:S01]  /*3cd0*/  IMAD.MOV.U32 R62, RZ, RZ, R103 ;  /* 0x000000ffff3e7224 */ /* 0x000fe200078e0067 */
[C---:B------:R-:W-:Y:S01]  /*3ce0*/  LOP3.LUT R44, R9.reuse, 0x3e, R160, 0xfe, !PT ;  /* 0x0000003e092c7812 */ /* 0x040fe200078efea0 */
[----:B------:R-:W-:Y:S01]  /*3cf0*/  IMAD.MOV.U32 R28, RZ, RZ, R92 ;  /* 0x000000ffff1c7224 */ /* 0x000fe200078e005c */
[----:B------:R1:W-:Y:S01]  /*3d00*/  STS.128 [R3], R12 ;  /* 0x0000000c03007388 */ /* 0x0003e20000000c00 */
[----:B------:R-:W-:Y:S01]  /*3d10*/  IMAD.MOV.U32 R29, RZ, RZ, R64 ;  /* 0x000000ffff1d7224 */ /* 0x000fe200078e0040 */
[C---:B------:R-:W-:Y:S01]  /*3d20*/  LOP3.LUT R56, R9.reuse, 0x1e, R160, 0xfe, !PT ;  /* 0x0000001e09387812 */ /* 0x040fe200078efea0 */
[----:B------:R-:W-:Y:S01]  /*3d30*/  IMAD.MOV.U32 R30, RZ, RZ, R68 ;  /* 0x000000ffff1e7224 */ /* 0x000fe200078e0044 */
[----:B------:R2:W-:Y:S01]  /*3d40*/  STS.128 [R3+0x800], R20 ;  /* 0x0008001403007388 */ /* 0x0005e20000000c00 */
[----:B------:R-:W-:Y:S01]  /*3d50*/  IMAD.MOV.U32 R72, RZ, RZ, R95 ;  /* 0x000000ffff487224 */ /* 0x000fe200078e005f */
[----:B------:R-:W-:Y:S01]  /*3d60*/  LOP3.LUT R68, R9, 0x2e, R160, 0xfe, !PT ;  /* 0x0000002e09447812 */ /* 0x000fe200078efea0 */
[----:B------:R-:W-:Y:S01]  /*3d70*/  IMAD R16, R161, 0x10, R2 ;  /* 0x00000010a1107824 */ /* 0x000fe200078e0202 */
[----:B------:R3:W-:Y:S01]  /*3d80*/  STS.128 [R3+0x80], R24 ;  /* 0x0000801803007388 */ /* 0x0007e20000000c00 */
[----:B------:R-:W-:Y:S01]  /*3d90*/  IMAD R2, R6, c[0x0][0x194], RZ ;  /* 0x0000650006027a24 */ /* 0x000fe200078e02ff */
[----:B------:R-:W-:-:S02]  /*3da0*/  LOP3.LUT R57, R9, 0x1c, R160, 0xfe, !PT ;  /* 0x0000001c09397812 */ /* 0x000fc400078efea0 */
[----:B------:R-:W-:Y:S01]  /*3db0*/  STS.128 [R3+0x880], R60 ;  /* 0x0008803c03007388 */ /* 0x000fe20000000c00 */
[C---:B------:R-:W-:Y:S02]  /*3dc0*/  LOP3.LUT R8, R16.reuse, 0x20, RZ, 0x3c, !PT ;  /* 0x0000002010087812 */ /* 0x040fe400078e3cff */
[C-C-:B------:R-:W-:Y:S01]  /*3dd0*/  LOP3.LUT R58, R9.reuse, 0x1a, R160.reuse, 0xfe, !PT ;  /* 0x0000001a093a7812 */ /* 0x140fe200078efea0 */
[----:B-1----:R-:W-:Y:S01]  /*3de0*/  IMAD.MOV.U32 R15, RZ, RZ, R73 ;  /* 0x000000ffff0f7224 */ /* 0x002fe200078e0049 */
[----:B------:R1:W-:Y:S01]  /*3df0*/  STS.128 [R3+0x400], R28 ;  /* 0x0004001c03007388 */ /* 0x0003e20000000c00 */
[----:B------:R-:W-:Y:S01]  /*3e00*/  IMAD.MOV.U32 R12, RZ, RZ, R93 ;  /* 0x000000ffff0c7224 */ /* 0x000fe200078e005d */
[C---:B------:R-:W-:Y:S01]  /*3e10*/  LOP3.LUT R59, R9.reuse, 0x18, R160, 0xfe, !PT ;  /* 0x00000018093b7812 */ /* 0x040fe200078efea0 */
[----:B--2---:R-:W-:Y:S01]  /*3e20*/  IMAD.MOV.U32 R23, RZ, RZ, R74 ;  /* 0x000000ffff177224 */ /* 0x004fe200078e004a */
[C-C-:B------:R-:W-:Y:S01]  /*3e30*/  LOP3.LUT R64, R9.reuse, 0xe, R160.reuse, 0xfe, !PT ;  /* 0x0000000e09407812 */ /* 0x140fe200078efea0 */
[----:B------:R-:W-:Y:S01]  /*3e40*/  IMAD.MOV.U32 R13, RZ, RZ, R65 ;  /* 0x000000ffff0d7224 */ /* 0x000fe200078e0041 */
[C---:B------:R-:W-:Y:S01]  /*3e50*/  LOP3.LUT R43, R9.reuse, 0xc, R160, 0xfe, !PT ;  /* 0x0000000c092b7812 */ /* 0x040fe200078efea0 */
[----:B------:R-:W-:Y:S01]  /*3e60*/  IMAD.MOV.U32 R14, RZ, RZ, R69 ;  /* 0x000000ffff0e7224 */ /* 0x000fe200078e0045 */
[C---:B---3--:R-:W-:Y:S01]  /*3e70*/  LOP3.LUT R26, R16.reuse, 0x40, RZ, 0x3c, !PT ;  /* 0x00000040101a7812 */ /* 0x048fe200078e3cff */
[----:B------:R-:W-:Y:S01]  /*3e80*/  IMAD.MOV.U32 R20, RZ, RZ, R94 ;  /* 0x000000ffff147224 */ /* 0x000fe200078e005e */
[C---:B------:R-:W-:Y:S01]  /*3e90*/  LOP3.LUT R25, R9.reuse, 0x2, R160, 0xfe, !PT ;  /* 0x0000000209197812 */ /* 0x040fe200078efea0 */
[----:B------:R-:W-:Y:S01]  /*3ea0*/  IMAD.MOV.U32 R21, RZ, RZ, R66 ;  /* 0x000000ffff157224 */ /* 0x000fe200078e0042 */
[----:B------:R-:W-:Y:S01]  /*3eb0*/  STS.128 [R3+0xc00], R12 ;  /* 0x000c000c03007388 */ /* 0x000fe20000000c00 */
[----:B------:R-:W-:Y:S01]  /*3ec0*/  IMAD.MOV.U32 R22, RZ, RZ, R70 ;  /* 0x000000ffff167224 */ /* 0x000fe200078e0046 */
[--C-:B------:R-:W-:Y:S01]  /*3ed0*/  LOP3.LUT R24, R9, 0x3c, R160.reuse, 0xfe, !PT ;  /* 0x0000003c09187812 */ /* 0x100fe200078efea0 */
[----:B------:R-:W-:Y:S01]  /*3ee0*/  IMAD.MOV.U32 R73, RZ, RZ, R67 ;  /* 0x000000ffff497224 */ /* 0x000fe200078e0043 */
[----:B-1----:R-:W-:Y:S01]  /*3ef0*/  LOP3.LUT R30, R16, 0x60, RZ, 0x3c, !PT ;  /* 0x00000060101e7812 */ /* 0x002fe200078e3cff */
[----:B------:R-:W-:Y:S01]  /*3f00*/  IMAD.MOV.U32 R74, RZ, RZ, R71 ;  /* 0x000000ffff4a7224 */ /* 0x000fe200078e0047 */
[----:B------:R-:W-:Y:S01]  /*3f10*/  STS.128 [R3+0x480], R20 ;  /* 0x0004801403007388 */ /* 0x000fe20000000c00 */
[----:B------:R-:W-:Y:S01]  /*3f20*/  IMAD R65, R0, c[0x0][0x198], RZ ;  /* 0x0000660000417a24 */ /* 0x000fe200078e02ff */
[----:B------:R-:W-:Y:S01]  /*3f30*/  LEA R67, P1, R2, c[0x0][0x170], 0x2 ;  /* 0x00005c0002437a11 */ /* 0x000fe200078210ff */
[----:B------:R-:W-:Y:S01]  /*3f40*/  IMAD R29, R25, c[0x0][0x198], RZ ;  /* 0x00006600191d7a24 */ /* 0x000fe200078e02ff */
[----:B------:R1:W-:Y:S01]  /*3f50*/  STS.128 [R3+0xc80], R72 ;  /* 0x000c804803007388 */ /* 0x0003e20000000c00 */
[----:B------:R-:W-:-:S02]  /*3f60*/  LOP3.LUT R70, R9, 0x2c, R160, 0xfe, !PT ;  /* 0x0000002c09467812 */ /* 0x000fc400078efea0 */
[----:B------:R-:W-:Y:S01]  /*3f70*/  LEA.HI.X.SX32 R69, R2, c[0x0][0x174], 0x2, P1 ;  /* 0x00005d0002457a11 */ /* 0x000fe200008f16ff */
[----:B------:R-:W-:Y:S01]  /*3f80*/  BAR.SYNC.DEFER_BLOCKING 0x0 ;  /* 0x0000000000007b1d */ /* 0x000fe20000010000 */
[----:B------:R-:W-:Y:S02]  /*3f90*/  LEA R2, P1, R65, R67, 0x2 ;  /* 0x0000004341027211 */ /* 0x000fe400078210ff */
[C-C-:B------:R-:W-:Y:S02]  /*3fa0*/  LOP3.LUT R71, R9.reuse, 0x2a, R160.reuse, 0xfe, !PT ;  /* 0x0000002a09477812 */ /* 0x140fe400078efea0 */
[C-C-:B------:R-:W-:Y:S02]  /*3fb0*/  LOP3.LUT R60, R9.reuse, 0x16, R160.reuse, 0xfe, !PT ;  /* 0x00000016093c7812 */ /* 0x140fe400078efea0 */
[C-C-:B------:R-:W-:Y:S02]  /*3fc0*/  LOP3.LUT R61, R9.reuse, 0x14, R160.reuse, 0xfe, !PT ;  /* 0x00000014093d7812 */ /* 0x140fe400078efea0 */
[----:B------:R-:W-:-:S02]  /*3fd0*/  LOP3.LUT R62, R9, 0x12, R160, 0xfe, !PT ;  /* 0x00000012093e7812 */ /* 0x000fc400078efea0 */
[C-C-:B------:R-:W-:Y:S02]  /*3fe0*/  LOP3.LUT R63, R9.reuse, 0x10, R160.reuse, 0xfe, !PT ;  /* 0x00000010093f7812 */ /* 0x140fe400078efea0 */
[C-C-:B------:R-:W-:Y:S02]  /*3ff0*/  LOP3.LUT R0, R9.reuse, 0xa, R160.reuse, 0xfe, !PT ;  /* 0x0000000a09007812 */ /* 0x140fe400078efea0 */
[C-C-:B------:R-:W-:Y:S02]  /*4000*/  LOP3.LUT R40, R9.reuse, 0x8, R160.reuse, 0xfe, !PT ;  /* 0x0000000809287812 */ /* 0x140fe400078efea0 */
[C-C-:B------:R-:W-:Y:S01]  /*4010*/  LOP3.LUT R28, R9.reuse, 0x6, R160.reuse, 0xfe, !PT ;  /* 0x00000006091c7812 */ /* 0x140fe200078efea0 */
[----:B------:R-:W-:Y:S01]  /*4020*/  IMAD R66, R0, c[0x0][0x198], RZ ;  /* 0x0000660000427a24 */ /* 0x000fe200078e02ff */
[----:B------:R-:W-:Y:S02]  /*4030*/  LOP3.LUT R160, R9, 0x4, R160, 0xfe, !PT ;  /* 0x0000000409a07812 */ /* 0x000fe400078efea0 */
[----:B-1----:R-:W-:Y:S01]  /*4040*/  LEA.HI.X.SX32 R3, R65, R69, 0x2, P1 ;  /* 0x0000004541037211 */ /* 0x002fe200008f16ff */
[----:B------:R-:W-:Y:S01]  /*4050*/  IMAD R41, R28, c[0x0][0x198], RZ ;  /* 0x000066001c297a24 */ /* 0x000fe200078e02ff */
[----:B------:R-:W-:Y:S01]  /*4060*/  ISETP.LT.AND P2, PT, R25, c[0x0][0x17c], !P0 ;  /* 0x00005f0019007a0c */ /* 0x000fe20004741270 */
[----:B------:R-:W1:Y:S01]  /*4070*/  LDS.128 R32, [R16] ;  /* 0x0000000010207984 */ /* 0x000e620000000c00 */
[----:B------:R-:W-:-:S02]  /*4080*/  ISETP.LT.AND P1, PT, R24, c[0x0][0x17c], !P0 ;  /* 0x00005f0018007a0c */ /* 0x000fc40004721270 */
[C---:B------:R-:W-:Y:S01]  /*4090*/  ISETP.LT.AND P4, PT, R160.reuse, c[0x0][0x17c], !P0 ;  /* 0x00005f00a0007a0c */ /* 0x040fe20004781270 */
[----:B------:R-:W2:Y:S01]  /*40a0*/  LDS.128 R20, [R8] ;  /* 0x0000000008147984 */ /* 0x000ea20000000c00 */
[----:B------:R-:W-:-:S03]  /*40b0*/  IMAD R160, R160, c[0x0][0x198], RZ ;  /* 0x00006600a0a07a24 */ /* 0x000fc600078e02ff */
[----:B------:R-:W3:Y:S02]  /*40c0*/  LDS.128 R4, [R26] ;  /* 0x000000001a047984 */ /* 0x000ee40000000c00 */
[C---:B------:R-:W-:Y:S02]  /*40d0*/  LEA R38, P6, R160.reuse, R67, 0x2 ;  /* 0x00000043a0267211 */ /* 0x040fe400078c10ff */
[----:B------:R-:W4:Y:S02]  /*40e0*/  LDS.128 R12, [R30] ;  /* 0x000000001e0c7984 */ /* 0x000f240000000c00 */
[----:B------:R-:W-:Y:S02]  /*40f0*/  LEA.HI.X.SX32 R39, R160, R69, 0x2, P6 ;  /* 0x00000045a0277211 */ /* 0x000fe400030f16ff */
[----:B------:R-:W5:Y:S04]  /*4100*/  LDS.128 R16, [R16+0x1000] ;  /* 0x0010000010107984 */ /* 0x000f680000000c00 */
[----:B------:R-:W4:Y:S04]  /*4110*/  LDS.128 R8, [R8+0x1000] ;  /* 0x0010000008087984 */ /* 0x000f280000000c00 */
[----:B------:R-:W4:Y:S04]  /*4120*/  LDS.128 R24, [R26+0x1000] ;  /* 0x001000001a187984 */ /* 0x000f280000000c00 */
[----:B-1----:R1:W-:Y:S01]  /*4130*/  @P3 STG.E [R2.64], R32 ;  /* 0x0000002002003986 */ /* 0x0023e2000c101906 */
[----:B------:R-:W-:-:S04]  /*4140*/  LEA R36, P3, R29, R67, 0x2 ;  /* 0x000000431d247211 */ /* 0x000fc800078610ff */
[----:B------:R-:W-:Y:S02]  /*4150*/  LEA.HI.X.SX32 R37, R29, R69, 0x2, P3 ;  /* 0x000000451d257211 */ /* 0x000fe400018f16ff */
[----:B------:R-:W-:Y:S02]  /*4160*/  ISETP.LT.AND P3, PT, R28, c[0x0][0x17c], !P0 ;  /* 0x00005f001c007a0c */ /* 0x000fe40004761270 */
[----:B------:R-:W5:Y:S01]  /*4170*/  LDS.128 R28, [R30+0x1000] ;  /* 0x001000001e1c7984 */ /* 0x000f620000000c00 */
[----:B-1----:R-:W-:-:S03]  /*4180*/  IMAD R32, R40, c[0x0][0x198], RZ ;  /* 0x0000660028207a24 */ /* 0x002fc600078e02ff */
[----:B--2---:R-:W-:Y:S01]  /*4190*/  @P2 STG.E [R36.64], R20 ;  /* 0x0000001424002986 */ /* 0x004fe2000c101906 */
[----:B------:R-:W-:Y:S02]  /*41a0*/  ISETP.LT.AND P2, PT, R40, c[0x0][0x17c], !P0 ;  /* 0x00005f0028007a0c */ /* 0x000fe40004741270 */
[-C--:B------:R-:W-:Y:S01]  /*41b0*/  LEA R2, P5, R41, R67.reuse, 0x2 ;  /* 0x0000004329027211 */ /* 0x080fe200078a10ff */
[----:B---3--:R1:W-:Y:S01]  /*41c0*/  @P4 STG.E [R38.64], R4 ;  /* 0x0000000426004986 */ /* 0x0083e2000c101906 */
[----:B------:R-:W-:Y:S02]  /*41d0*/  LEA R40, P6, R32, R67, 0x2 ;  /* 0x0000004320287211 */ /* 0x000fe400078c10ff */
[----:B------:R-:W-:Y:S01]  /*41e0*/  ISETP.LT.AND P4, PT, R0, c[0x0][0x17c], !P0 ;  /* 0x00005f0000007a0c */ /* 0x000fe20004781270 */
[----:B------:R-:W-:Y:S01]  /*41f0*/  IMAD R0, R43, c[0x0][0x198], RZ ;  /* 0x000066002b007a24 */ /* 0x000fe200078e02ff */
[----:B------:R-:W-:Y:S02]  /*4200*/  LEA.HI.X.SX32 R3, R41, R69, 0x2, P5 ;  /* 0x0000004529037211 */ /* 0x000fe400028f16ff */
[----:B------:R-:W-:-:S02]  /*4210*/  LEA R42, P5, R66, R67, 0x2 ;  /* 0x00000043422a7211 */ /* 0x000fc400078a10ff */
[-C--:B------:R-:W-:Y:S01]  /*4220*/  LEA.HI.X.SX32 R41, R32, R69.reuse, 0x2, P6 ;  /* 0x0000004520297211 */ /* 0x080fe200030f16ff */
[----:B----4-:R2:W-:Y:S01]  /*4230*/  @P3 STG.E [R2.64], R12 ;  /* 0x0000000c02003986 */ /* 0x0105e2000c101906 */
[----:B------:R-:W-:Y:S01]  /*4240*/  ISETP.LT.AND P3, PT, R43, c[0x0][0x17c], !P0 ;  /* 0x00005f002b007a0c */ /* 0x000fe20004761270 */
[C---:B-1----:R-:W-:Y:S01]  /*4250*/  IMAD R4, R63.reuse, c[0x0][0x198], RZ ;  /* 0x000066003f047a24 */ /* 0x042fe200078e02ff */
[----:B------:R-:W-:Y:S01]  /*4260*/  LEA.HI.X.SX32 R43, R66, R69, 0x2, P5 ;  /* 0x00000045422b7211 */ /* 0x000fe200028f16ff */
[----:B-----5:R1:W-:Y:S01]  /*4270*/  @P2 STG.E [R40.64], R16 ;  /* 0x0000001028002986 */ /* 0x0203e2000c101906 */
[C---:B------:R-:W-:Y:S01]  /*4280*/  ISETP.LT.AND P2, PT, R64.reuse, c[0x0][0x17c], !P0 ;  /* 0x00005f0040007a0c */ /* 0x040fe20004741270 */
[----:B------:R-:W-:Y:S01]  /*4290*/  IMAD R64, R64, c[0x0][0x198], RZ ;  /* 0x0000660040407a24 */ /* 0x000fe200078e02ff */
[----:B------:R-:W-:Y:S01]  /*42a0*/  LEA R36, P6, R0, R67, 0x2 ;  /* 0x0000004300247211 */ /* 0x000fe200078c10ff */
[----:B------:R-:W-:Y:S01]  /*42b0*/  @P4 STG.E [R42.64], R8 ;  /* 0x000000082a004986 */ /* 0x000fe2000c101906 */
[----:B------:R-:W-:-:S02]  /*42c0*/  ISETP.LT.AND P4, PT, R63, c[0x0][0x17c], !P0 ;  /* 0x00005f003f007a0c */ /* 0x000fc40004781270 */
[----:B------:R-:W-:Y:S02]  /*42d0*/  LEA R38, P5, R64, R67, 0x2 ;  /* 0x0000004340267211 */ /* 0x000fe400078a10ff */
[----:B------:R-:W-:Y:S01]  /*42e0*/  LEA.HI.X.SX32 R37, R0, R69, 0x2, P6 ;  /* 0x0000004500257211 */ /* 0x000fe200030f16ff */
[----:B------:R-:W-:Y:S01]  /*42f0*/  IMAD R0, R62, c[0x0][0x198], RZ ;  /* 0x000066003e007a24 */ /* 0x000fe200078e02ff */
[----:B--2---:R-:W-:Y:S02]  /*4300*/  LEA R2, P6, R4, R67, 0x2 ;  /* 0x0000004304027211 */ /* 0x004fe400078c10ff */
[-C--:B------:R-:W-:Y:S01]  /*4310*/  LEA.HI.X.SX32 R39, R64, R69.reuse, 0x2, P5 ;  /* 0x0000004540277211 */ /* 0x080fe200028f16ff */
[----:B------:R2:W-:Y:S01]  /*4320*/  @P3 STG.E [R36.64], R24 ;  /* 0x0000001824003986 */ /* 0x0005e2000c101906 */
[----:B------:R-:W-:Y:S01]  /*4330*/  LEA.HI.X.SX32 R3, R4, R69, 0x2, P6 ;  /* 0x0000004504037211 */ /* 0x000fe200030f16ff */
[----:B------:R-:W-:Y:S01]  /*4340*/  IMAD R4, R58, c[0x0][0x198], RZ ;  /* 0x000066003a047a24 */ /* 0x000fe200078e02ff */
[----:B------:R-:W-:Y:S01]  /*4350*/  ISETP.LT.AND P3, PT, R62, c[0x0][0x17c], !P0 ;  /* 0x00005f003e007a0c */ /* 0x000fe20004761270 */
[----:B------:R-:W-:Y:S01]  /*4360*/  @P2 STG.E [R38.64], R28 ;  /* 0x0000001c26002986 */ /* 0x000fe2000c101906 */
[C---:B------:R-:W-:Y:S01]  /*4370*/  ISETP.LT.AND P2, PT, R61.reuse, c[0x0][0x17c], !P0 ;  /* 0x00005f003d007a0c */ /* 0x040fe20004741270 */
[----:B------:R-:W-:Y:S01]  /*4380*/  IMAD R61, R61, c[0x0][0x198], RZ ;  /* 0x000066003d3d7a24 */ /* 0x000fe200078e02ff */
[----:B-1----:R-:W-:Y:S01]  /*4390*/  LEA R40, P5, R0, R67, 0x2 ;  /* 0x0000004300287211 */ /* 0x002fe200078a10ff */
[----:B------:R1:W-:Y:S01]  /*43a0*/  @P4 STG.E [R2.64], R33 ;  /* 0x0000002102004986 */ /* 0x0003e2000c101906 */
[C---:B------:R-:W-:Y:S01]  /*43b0*/  ISETP.LT.AND P4, PT, R60.reuse, c[0x0][0x17c], !P0 ;  /* 0x00005f003c007a0c */ /* 0x040fe20004781270 */
[----:B------:R-:W-:Y:S01]  /*43c0*/  IMAD R60, R60, c[0x0][0x198], RZ ;  /* 0x000066003c3c7a24 */ /* 0x000fe200078e02ff */
[----:B------:R-:W-:Y:S01]  /*43d0*/  LEA.HI.X.SX32 R41, R0, R69, 0x2, P5 ;  /* 0x0000004500297211 */ /* 0x000fe200028f16ff */
[----:B------:R-:W-:Y:S01]  /*43e0*/  IMAD R0, R59, c[0x0][0x198], RZ ;  /* 0x000066003b007a24 */ /* 0x000fe200078e02ff */
[----:B--2---:R-:W-:-:S02]  /*43f0*/  LEA R36, P6, R61, R67, 0x2 ;  /* 0x000000433d247211 */ /* 0x004fc400078c10ff */
[C---:B------:R-:W-:Y:S01]  /*4400*/  LEA R42, P5, R60.reuse, R67, 0x2 ;  /* 0x000000433c2a7211 */ /* 0x040fe200078a10ff */
[----:B------:R2:W-:Y:S01]  /*4410*/  @P3 STG.E [R40.64], R21 ;  /* 0x0000001528003986 */ /* 0x0005e2000c101906 */
[-C--:B------:R-:W-:Y:S02]  /*4420*/  LEA.HI.X.SX32 R37, R61, R69.reuse, 0x2, P6 ;  /* 0x000000453d257211 */ /* 0x080fe400030f16ff */
[----:B------:R-:W-:Y:S01]  /*4430*/  LEA.HI.X.SX32 R43, R60, R69, 0x2, P5 ;  /* 0x000000453c2b7211 */ /* 0x000fe200028f16ff */
[----:B-1----:R-:W-:Y:S01]  /*4440*/  IMAD.MOV.U32 R33, RZ, RZ, c[0x0][0x198] ;  /* 0x00006600ff217624 */ /* 0x002fe200078e00ff */
[----:B------:R-:W-:Y:S01]  /*4450*/  LEA R2, P5, R4, R67, 0x2 ;  /* 0x0000004304027211 */ /* 0x000fe200078a10ff */
[----:B------:R1:W-:Y:S01]  /*4460*/  @P2 STG.E [R36.64], R5 ;  /* 0x0000000524002986 */ /* 0x0003e2000c101906 */
[----:B------:R-:W-:Y:S01]  /*4470*/  ISETP.LT.AND P3, PT, R59, c[0x0][0x17c], !P0 ;  /* 0x00005f003b007a0c */ /* 0x000fe20004761270 */
[----:B------:R-:W-:Y:S01]  /*4480*/  IMAD R65, R33, 0x20, R65 ;  /* 0x0000002021417824 */ /* 0x000fe200078e0241 */
[----:B------:R-:W-:Y:S01]  /*4490*/  ISETP.LT.AND P2, PT, R58, c[0x0][0x17c], !P0 ;  /* 0x00005f003a007a0c */ /* 0x000fe20004741270 */
[----:B------:R3:W-:Y:S01]  /*44a0*/  @P4 STG.E [R42.64], R13 ;  /* 0x0000000d2a004986 */ /* 0x0007e2000c101906 */
[----:B------:R-:W-:-:S02]  /*44b0*/  LEA.HI.X.SX32 R3, R4, R69, 0x2, P5 ;  /* 0x0000004504037211 */ /* 0x000fc400028f16ff */
[C---:B------:R-:W-:Y:S01]  /*44c0*/  ISETP.LT.AND P5, PT, R56.reuse, c[0x0][0x17c], !P0 ;  /* 0x00005f0038007a0c */ /* 0x040fe200047a1270 */
[----:B------:R-:W-:Y:S01]  /*44d0*/  IMAD R56, R56, c[0x0][0x198], RZ ;  /* 0x0000660038387a24 */ /* 0x000fe200078e02ff */
[C---:B------:R-:W-:Y:S02]  /*44e0*/  LEA R38, P6, R0.reuse, R67, 0x2 ;  /* 0x0000004300267211 */ /* 0x040fe400078c10ff */
[C---:B------:R-:W-:Y:S01]  /*44f0*/  ISETP.LT.AND P4, PT, R57.reuse, c[0x0][0x17c], !P0 ;  /* 0x00005f0039007a0c */ /* 0x040fe20004781270 */
[----:B------:R-:W-:Y:S01]  /*4500*/  IMAD R57, R57, c[0x0][0x198], RZ ;  /* 0x0000660039397a24 */ /* 0x000fe200078e02ff */
[----:B------:R-:W-:Y:S01]  /*4510*/  LEA.HI.X.SX32 R39, R0, R69, 0x2, P6 ;  /* 0x0000004500277211 */ /* 0x000fe200030f16ff */
[----:B------:R-:W-:Y:S01]  /*4520*/  IMAD R0, R33, 0x2, R65 ;  /* 0x0000000221007824 */ /* 0x000fe200078e0241 */
[----:B------:R-:W-:-:S03]  /*4530*/  LEA R20, P6, R56, R67, 0x2 ;  /* 0x0000004338147211 */ /* 0x000fc600078c10ff */
[----:B------:R-:W-:Y:S01]  /*4540*/  @P3 STG.E [R38.64], R17 ;  /* 0x0000001126003986 */ /* 0x000fe2000c101906 */
[----:B--2---:R-:W-:Y:S01]  /*4550*/  LEA.HI.X.SX32 R21, R56, R69, 0x2, P6 ;  /* 0x0000004538157211 */ /* 0x004fe200030f16ff */
[----:B------:R-:W-:Y:S01]  /*4560*/  IMAD R8, R33, 0x2, R0 ;  /* 0x0000000221087824 */ /* 0x000fe200078e0200 */
[-C--:B------:R-:W-:Y:S01]  /*4570*/  LEA R4, P3, R57, R67.reuse, 0x2 ;  /* 0x0000004339047211 */ /* 0x080fe200078610ff */
[----:B------:R2:W-:Y:S01]  /*4580*/  @P2 STG.E [R2.64], R9 ;  /* 0x0000000902002986 */ /* 0x0005e2000c101906 */
[----:B------:R-:W-:Y:S02]  /*4590*/  LEA R12, P6, R65, R67, 0x2 ;  /* 0x00000043410c7211 */ /* 0x000fe400078c10ff */
[----:B------:R-:W-:Y:S02]  /*45a0*/  ISETP.LT.AND P2, PT, R55, c[0x0][0x17c], !P0 ;  /* 0x00005f0037007a0c */ /* 0x000fe40004741270 */
[-C--:B-1----:R-:W-:Y:S02]  /*45b0*/  LEA.HI.X.SX32 R5, R57, R69.reuse, 0x2, P3 ;  /* 0x0000004539057211 */ /* 0x082fe400018f16ff */
[----:B---3--:R-:W-:-:S02]  /*45c0*/  LEA.HI.X.SX32 R13, R65, R69, 0x2, P6 ;  /* 0x00000045410d7211 */ /* 0x008fc400030f16ff */
[----:B------:R-:W-:Y:S01]  /*45d0*/  ISETP.LT.AND P3, PT, R46, c[0x0][0x17c], !P0 ;  /* 0x00005f002e007a0c */ /* 0x000fe20004761270 */
[----:B------:R1:W-:Y:S01]  /*45e0*/  @P4 STG.E [R4.64], R25 ;  /* 0x0000001904004986 */ /* 0x0003e2000c101906 */
[----:B------:R-:W-:Y:S02]  /*45f0*/  ISETP.LT.AND P4, PT, R54, c[0x0][0x17c], !P0 ;  /* 0x00005f0036007a0c */ /* 0x000fe40004781270 */
[C---:B--2---:R-:W-:Y:S01]  /*4600*/  LEA R2, P6, R0.reuse, R67, 0x2 ;  /* 0x0000004300027211 */ /* 0x044fe200078c10ff */
[----:B------:R-:W-:Y:S01]  /*4610*/  @P5 STG.E [R20.64], R29 ;  /* 0x0000001d14005986 */ /* 0x000fe2000c101906 */
[----:B------:R-:W-:Y:S02]  /*4620*/  ISETP.LT.AND P5, PT, R53, c[0x0][0x17c], !P0 ;  /* 0x00005f0035007a0c */ /* 0x000fe400047a1270 */
[----:B------:R-:W-:Y:S01]  /*4630*/  LEA.HI.X.SX32 R3, R0, R69, 0x2, P6 ;  /* 0x0000004500037211 */ /* 0x000fe200030f16ff */
[----:B------:R-:W-:Y:S01]  /*4640*/  IMAD R0, R33, 0x2, R8 ;  /* 0x0000000221007824 */ /* 0x000fe200078e0208 */
[----:B------:R2:W-:Y:S01]  /*4650*/  @P2 STG.E [R12.64], R34 ;  /* 0x000000220c002986 */ /* 0x0005e2000c101906 */
[----:B------:R-:W-:-:S02]  /*4660*/  ISETP.LT.AND P2, PT, R52, c[0x0][0x17c], !P0 ;  /* 0x00005f0034007a0c */ /* 0x000fc40004741270 */
[C---:B-1----:R-:W-:Y:S01]  /*4670*/  LEA R4, P6, R8.reuse, R67, 0x2 ;  /* 0x0000004308047211 */ /* 0x042fe200078c10ff */
[----:B------:R-:W-:Y:S01]  /*4680*/  IMAD R16, R33, 0x2, R0 ;  /* 0x0000000221107824 */ /* 0x000fe200078e0200 */
[----:B------:R1:W-:Y:S01]  /*4690*/  @P4 STG.E [R2.64], R22 ;  /* 0x0000001602004986 */ /* 0x0003e2000c101906 */
[----:B------:R-:W-:Y:S02]  /*46a0*/  ISETP.LT.AND P4, PT, R51, c[0x0][0x17c], !P0 ;  /* 0x00005f0033007a0c */ /* 0x000fe40004781270 */
[----:B------:R-:W-:Y:S02]  /*46b0*/  LEA.HI.X.SX32 R5, R8, R69, 0x2, P6 ;  /* 0x0000004508057211 */ /* 0x000fe400030f16ff */
[----:B------:R-:W-:-:S03]  /*46c0*/  LEA R8, P6, R0, R67, 0x2 ;  /* 0x0000004300087211 */ /* 0x000fc600078c10ff */
[----:B------:R3:W-:Y:S01]  /*46d0*/  @P5 STG.E [R4.64], R6 ;  /* 0x0000000604005986 */ /* 0x0007e2000c101906 */
[----:B------:R-:W-:Y:S01]  /*46e0*/  LEA.HI.X.SX32 R9, R0, R69, 0x2, P6 ;  /* 0x0000004500097211 */ /* 0x000fe200030f16ff */
[----:B------:R-:W-:Y:S01]  /*46f0*/  IMAD R0, R33, 0x2, R16 ;  /* 0x0000000221007824 */ /* 0x000fe200078e0210 */
[C---:B--2---:R-:W-:Y:S02]  /*4700*/  LEA R12, P6, R16.reuse, R67, 0x2 ;  /* 0x00000043100c7211 */ /* 0x044fe400078c10ff */
[----:B------:R-:W-:Y:S01]  /*4710*/  ISETP.LT.AND P5, PT, R71, c[0x0][0x17c], !P0 ;  /* 0x00005f0047007a0c */ /* 0x000fe200047a1270 */
[----:B------:R2:W-:Y:S01]  /*4720*/  @P2 STG.E [R8.64], R14 ;  /* 0x0000000e08002986 */ /* 0x0005e2000c101906 */
[----:B------:R-:W-:Y:S01]  /*4730*/  LEA.HI.X.SX32 R13, R16, R69, 0x2, P6 ;  /* 0x00000045100d7211 */ /* 0x000fe200030f16ff */
[C---:B------:R-:W-:Y:S01]  /*4740*/  IMAD R16, R33.reuse, 0x2, R0 ;  /* 0x0000000221107824 */ /* 0x040fe200078e0200 */
[----:B-1----:R-:W-:Y:S02]  /*4750*/  LEA R2, P6, R0, R67, 0x2 ;  /* 0x0000004300027211 */ /* 0x002fe400078c10ff */
[----:B------:R-:W-:Y:S01]  /*4760*/  ISETP.LT.AND P2, PT, R70, c[0x0][0x17c], !P0 ;  /* 0x00005f0046007a0c */ /* 0x000fe20004741270 */
[----:B------:R1:W-:Y:S01]  /*4770*/  @P4 STG.E [R12.64], R18 ;  /* 0x000000120c004986 */ /* 0x0003e2000c101906 */
[----:B------:R-:W-:Y:S01]  /*4780*/  LEA.HI.X.SX32 R3, R0, R69, 0x2, P6 ;  /* 0x0000004500037211 */ /* 0x000fe200030f16ff */
[----:B------:R-:W-:Y:S01]  /*4790*/  IMAD R0, R33, 0x2, R16 ;  /* 0x0000000221007824 */ /* 0x000fe200078e0210 */
[----:B---3--:R-:W-:-:S02]  /*47a0*/  LEA R4, P6, R16, R67, 0x2 ;  /* 0x0000004310047211 */ /* 0x008fc400078c10ff */
[----:B------:R-:W-:Y:S01]  /*47b0*/  ISETP.LT.AND P4, PT, R68, c[0x0][0x17c], !P0 ;  /* 0x00005f0044007a0c */ /* 0x000fe20004781270 */
[C---:B------:R-:W-:Y:S01]  /*47c0*/  IMAD R6, R33.reuse, 0x2, R0 ;  /* 0x0000000221067824 */ /* 0x040fe200078e0200 */
[----:B------:R-:W-:Y:S01]  /*47d0*/  LEA.HI.X.SX32 R5, R16, R69, 0x2, P6 ;  /* 0x0000004510057211 */ /* 0x000fe200030f16ff */
[----:B------:R3:W-:Y:S01]  /*47e0*/  @P5 STG.E [R2.64], R10 ;  /* 0x0000000a02005986 */ /* 0x0007e2000c101906 */
[----:B--2---:R-:W-:Y:S02]  /*47f0*/  LEA R8, P6, R0, R67, 0x2 ;  /* 0x0000004300087211 */ /* 0x004fe400078c10ff */
[----:B------:R-:W-:Y:S01]  /*4800*/  ISETP.LT.AND P5, PT, R50, c[0x0][0x17c], !P0 ;  /* 0x00005f0032007a0c */ /* 0x000fe200047a1270 */
[----:B------:R2:W-:Y:S01]  /*4810*/  @P2 STG.E [R4.64], R26 ;  /* 0x0000001a04002986 */ /* 0x0005e2000c101906 */
[----:B------:R-:W-:Y:S01]  /*4820*/  LEA.HI.X.SX32 R9, R0, R69, 0x2, P6 ;  /* 0x0000004500097211 */ /* 0x000fe200030f16ff */
[----:B------:R-:W-:Y:S01]  /*4830*/  IMAD R0, R33, 0x2, R6 ;  /* 0x0000000221007824 */ /* 0x000fe200078e0206 */
[----:B-1----:R-:W-:-:S02]  /*4840*/  LEA R12, P6, R6, R67, 0x2 ;  /* 0x00000043060c7211 */ /* 0x002fc400078c10ff */
[----:B------:R-:W-:Y:S01]  /*4850*/  ISETP.LT.AND P2, PT, R49, c[0x0][0x17c], !P0 ;  /* 0x00005f0031007a0c */ /* 0x000fe20004741270 */
[----:B------:R1:W-:Y:S01]  /*4860*/  @P4 STG.E [R8.64], R30 ;  /* 0x0000001e08004986 */ /* 0x0003e2000c101906 */
[----:B------:R-:W-:Y:S01]  /*4870*/  LEA.HI.X.SX32 R13, R6, R69, 0x2, P6 ;  /* 0x00000045060d7211 */ /* 0x000fe200030f16ff */
[----:B------:R-:W-:Y:S01]  /*4880*/  IMAD R6, R33, 0x2, R0 ;  /* 0x0000000221067824 */ /* 0x000fe200078e0200 */
[C---:B---3--:R-:W-:Y:S02]  /*4890*/  LEA R2, P6, R0.reuse, R67, 0x2 ;  /* 0x0000004300027211 */ /* 0x048fe400078c10ff */
[----:B------:R-:W-:Y:S01]  /*48a0*/  ISETP.LT.AND P4, PT, R47, c[0x0][0x17c], !P0 ;  /* 0x00005f002f007a0c */ /* 0x000fe20004781270 */
[C---:B------:R-:W-:Y:S01]  /*48b0*/  IMAD R10, R33.reuse, 0x2, R6 ;  /* 0x00000002210a7824 */ /* 0x040fe200078e0206 */
[----:B------:R-:W-:Y:S01]  /*48c0*/  LEA.HI.X.SX32 R3, R0, R69, 0x2, P6 ;  /* 0x0000004500037211 */ /* 0x000fe200030f16ff */
[----:B------:R3:W-:Y:S01]  /*48d0*/  @P5 STG.E [R12.64], R35 ;  /* 0x000000230c005986 */ /* 0x0007e2000c101906 */
[-C--:B--2---:R-:W-:Y:S01]  /*48e0*/  LEA R4, P6, R6, R67.reuse, 0x2 ;  /* 0x0000004306047211 */ /* 0x084fe200078c10ff */
[C---:B------:R-:W-:Y:S01]  /*48f0*/  IMAD R0, R33.reuse, 0x2, R10 ;  /* 0x0000000221007824 */ /* 0x040fe200078e020a */
[----:B------:R-:W-:Y:S01]  /*4900*/  ISETP.LT.AND P5, PT, R48, c[0x0][0x17c], !P0 ;  /* 0x00005f0030007a0c */ /* 0x000fe200047a1270 */
[----:B------:R2:W-:Y:S01]  /*4910*/  @P2 STG.E [R2.64], R23 ;  /* 0x0000001702002986 */ /* 0x0005e2000c101906 */
[----:B-1----:R-:W-:Y:S01]  /*4920*/  LEA R8, P2, R10, R67, 0x2 ;  /* 0x000000430a087211 */ /* 0x002fe200078410ff */
[----:B------:R-:W-:Y:S01]  /*4930*/  IMAD R14, R33, 0x2, R0 ;  /* 0x00000002210e7824 */ /* 0x000fe200078e0200 */
[----:B------:R-:W-:-:S02]  /*4940*/  LEA.HI.X.SX32 R5, R6, R69, 0x2, P6 ;  /* 0x0000004506057211 */ /* 0x000fc400030f16ff */
[----:B------:R-:W-:Y:S01]  /*4950*/  LEA.HI.X.SX32 R9, R10, R69, 0x2, P2 ;  /* 0x000000450a097211 */ /* 0x000fe200010f16ff */
[C---:B------:R-:W-:Y:S01]  /*4960*/  IMAD R6, R33.reuse, 0x2, R14 ;  /* 0x0000000221067824 */ /* 0x040fe200078e020e */
[-C--:B------:R-:W-:Y:S02]  /*4970*/  LEA R16, P6, R0, R67.reuse, 0x2 ;  /* 0x0000004300107211 */ /* 0x080fe400078c10ff */
[----:B---3--:R-:W-:Y:S02]  /*4980*/  LEA R12, P2, R14, R67, 0x2 ;  /* 0x000000430e0c7211 */ /* 0x008fe400078410ff */
[-C--:B------:R-:W-:Y:S01]  /*4990*/  LEA.HI.X.SX32 R17, R0, R69.reuse, 0x2, P6 ;  /* 0x0000004500117211 */ /* 0x080fe200030f16ff */
[----:B------:R-:W-:Y:S01]  /*49a0*/  IMAD R0, R33, 0x2, R6 ;  /* 0x0000000221007824 */ /* 0x000fe200078e0206 */
[----:B------:R-:W-:Y:S01]  /*49b0*/  LEA.HI.X.SX32 R13, R14, R69, 0x2, P2 ;  /* 0x000000450e0d7211 */ /* 0x000fe200010f16ff */
[----:B------:R1:W-:Y:S01]  /*49c0*/  @P5 STG.E [R4.64], R7 ;  /* 0x0000000704005986 */ /* 0x0003e2000c101906 */
[----:B------:R-:W-:-:S02]  /*49d0*/  ISETP.LT.AND P2, PT, R45, c[0x0][0x17c], !P0 ;  /* 0x00005f002d007a0c */ /* 0x000fc40004741270 */
[----:B------:R-:W-:Y:S01]  /*49e0*/  ISETP.LT.AND P0, PT, R44, c[0x0][0x17c], !P0 ;  /* 0x00005f002c007a0c */ /* 0x000fe20004701270 */
[----:B------:R1:W-:Y:S01]  /*49f0*/  @P4 STG.E [R8.64], R15 ;  /* 0x0000000f08004986 */ /* 0x0003e2000c101906 */
[----:B------:R-:W-:-:S03]  /*4a00*/  LEA R20, P6, R6, R67, 0x2 ;  /* 0x0000004306147211 */ /* 0x000fc600078c10ff */
[----:B------:R1:W-:Y:S01]  /*4a10*/  @P3 STG.E [R16.64], R19 ;  /* 0x0000001310003986 */ /* 0x0003e2000c101906 */
[----:B------:R-:W-:Y:S02]  /*4a20*/  LEA.HI.X.SX32 R21, R6, R69, 0x2, P6 ;  /* 0x0000004506157211 */ /* 0x000fe400030f16ff */
[----:B--2---:R-:W-:-:S03]  /*4a30*/  LEA R2, P6, R0, R67, 0x2 ;  /* 0x0000004300027211 */ /* 0x004fc600078c10ff */
[----:B------:R1:W-:Y:S01]  /*4a40*/  @P2 STG.E [R12.64], R11 ;  /* 0x0000000b0c002986 */ /* 0x0003e2000c101906 */
[----:B------:R-:W-:-:S03]  /*4a50*/  LEA.HI.X.SX32 R3, R0, R69, 0x2, P6 ;  /* 0x0000004500037211 */ /* 0x000fc600030f16ff */
[----:B------:R1:W-:Y:S01]  /*4a60*/  @P1 STG.E [R20.64], R27 ;  /* 0x0000001b14001986 */ /* 0x0003e2000c101906 */
[----:B------:R-:W-:Y:S05]  /*4a70*/  @!P0 EXIT ;  /* 0x000000000000894d */ /* 0x000fea0003800000 */
[----:B------:R-:W-:Y:S01]  /*4a80*/  STG.E [R2.64], R31 ;  /* 0x0000001f02007986 */ /* 0x000fe2000c101906 */
[----:B------:R-:W-:Y:S05]  /*4a90*/  EXIT ;  /* 0x000000000000794d */ /* 0x000fea0003800000 */
.L_x_3:
[----:B------:R-:W-:-:S00]  /*4aa0*/  BRA `(.L_x_3) ;  /* 0xfffffff000007947 */ /* 0x000fc0000383ffff */
[----:B------:R-:W-:-:S00]  /*4ab0*/  NOP ;  /* 0x0000000000007918 */ /* 0x000fc00000000000 */
        /* <DEDUP_REMOVED lines=12> */
.L_x_4:


//--------------------- .nv.shared.matmul_kernel  --------------------------
	.section	.nv.shared.matmul_kernel,"aw",@nobits
	.sectionflags	@""
	.align	16
